//
// Generated by NVIDIA NVVM Compiler
//
// Compiler Build ID: CL-36424714
// Cuda compilation tools, release 13.0, V13.0.88
// Based on NVVM 20.0.0
//

.version 9.0
.target sm_100
.address_size 64

	// .globl	_Z13conv2d_kernelPKfS0_Pfiiiii
.extern .shared .align 16 .b8 sdata[];

.visible .entry _Z13conv2d_kernelPKfS0_Pfiiiii(
	.param .u64 .ptr .align 1 _Z13conv2d_kernelPKfS0_Pfiiiii_param_0,
	.param .u64 .ptr .align 1 _Z13conv2d_kernelPKfS0_Pfiiiii_param_1,
	.param .u64 .ptr .align 1 _Z13conv2d_kernelPKfS0_Pfiiiii_param_2,
	.param .u32 _Z13conv2d_kernelPKfS0_Pfiiiii_param_3,
	.param .u32 _Z13conv2d_kernelPKfS0_Pfiiiii_param_4,
	.param .u32 _Z13conv2d_kernelPKfS0_Pfiiiii_param_5,
	.param .u32 _Z13conv2d_kernelPKfS0_Pfiiiii_param_6,
	.param .u32 _Z13conv2d_kernelPKfS0_Pfiiiii_param_7
)
{
	.reg .pred 	%p<15>;
	.reg .b32 	%r<51>;
	.reg .b32 	%f<119>;
	.reg .b64 	%rd<45>;

	ld.param.u64 	%rd10, [_Z13conv2d_kernelPKfS0_Pfiiiii_param_0];
	ld.param.u64 	%rd11, [_Z13conv2d_kernelPKfS0_Pfiiiii_param_1];
	ld.param.u64 	%rd9, [_Z13conv2d_kernelPKfS0_Pfiiiii_param_2];
	ld.param.u32 	%r21, [_Z13conv2d_kernelPKfS0_Pfiiiii_param_3];
	ld.param.u32 	%r22, [_Z13conv2d_kernelPKfS0_Pfiiiii_param_5];
	ld.param.u32 	%r23, [_Z13conv2d_kernelPKfS0_Pfiiiii_param_6];
	ld.param.u32 	%r24, [_Z13conv2d_kernelPKfS0_Pfiiiii_param_7];
	cvta.to.global.u64 	%rd1, %rd11;
	cvta.to.global.u64 	%rd2, %rd10;
	mov.u32 	%r26, %ctaid.x;
	mov.u32 	%r27, %ntid.x;
	mov.u32 	%r28, %tid.x;
	mad.lo.s32 	%r1, %r26, %r27, %r28;
	mov.u32 	%r29, %ctaid.y;
	mov.u32 	%r30, %ntid.y;
	mov.u32 	%r31, %tid.y;
	mad.lo.s32 	%r32, %r29, %r30, %r31;
	setp.ge.s32 	%p1, %r1, %r23;
	setp.ge.s32 	%p2, %r32, %r24;
	or.pred  	%p3, %p1, %p2;
	@%p3 bra 	$L__BB0_18;
	setp.lt.s32 	%p4, %r22, 1;
	mov.f32 	%f117, 0f00000000;
	@%p4 bra 	$L__BB0_17;
	and.b32  	%r3, %r22, 15;
	and.b32  	%r4, %r22, 7;
	and.b32  	%r5, %r22, 2147483632;
	and.b32  	%r6, %r22, 3;
	neg.s32 	%r7, %r5;
	add.s64 	%rd3, %rd2, 32;
	mov.f32 	%f117, 0f00000000;
	mov.b32 	%r45, 0;
$L__BB0_3:
	setp.lt.u32 	%p5, %r22, 16;
	add.s32 	%r35, %r45, %r32;
	mad.lo.s32 	%r9, %r35, %r21, %r1;
	mul.lo.s32 	%r10, %r45, %r22;
	mov.b32 	%r49, 0;
	@%p5 bra 	$L__BB0_6;
	mul.wide.u32 	%rd12, %r10, 4;
	add.s64 	%rd13, %rd1, %rd12;
	add.s64 	%rd44, %rd13, 32;
	mov.u32 	%r46, %r9;
	mov.u32 	%r47, %r7;
$L__BB0_5:
	.pragma "nounroll";
	mul.wide.s32 	%rd14, %r46, 4;
	add.s64 	%rd15, %rd3, %rd14;
	ld.global.f32 	%f20, [%rd15+-32];
	ld.global.f32 	%f21, [%rd44+-32];
	fma.rn.f32 	%f22, %f20, %f21, %f117;
	ld.global.f32 	%f23, [%rd15+-28];
	ld.global.f32 	%f24, [%rd44+-28];
	fma.rn.f32 	%f25, %f23, %f24, %f22;
	ld.global.f32 	%f26, [%rd15+-24];
	ld.global.f32 	%f27, [%rd44+-24];
	fma.rn.f32 	%f28, %f26, %f27, %f25;
	ld.global.f32 	%f29, [%rd15+-20];
	ld.global.f32 	%f30, [%rd44+-20];
	fma.rn.f32 	%f31, %f29, %f30, %f28;
	ld.global.f32 	%f32, [%rd15+-16];
	ld.global.f32 	%f33, [%rd44+-16];
	fma.rn.f32 	%f34, %f32, %f33, %f31;
	ld.global.f32 	%f35, [%rd15+-12];
	ld.global.f32 	%f36, [%rd44+-12];
	fma.rn.f32 	%f37, %f35, %f36, %f34;
	ld.global.f32 	%f38, [%rd15+-8];
	ld.global.f32 	%f39, [%rd44+-8];
	fma.rn.f32 	%f40, %f38, %f39, %f37;
	ld.global.f32 	%f41, [%rd15+-4];
	ld.global.f32 	%f42, [%rd44+-4];
	fma.rn.f32 	%f43, %f41, %f42, %f40;
	ld.global.f32 	%f44, [%rd15];
	ld.global.f32 	%f45, [%rd44];
	fma.rn.f32 	%f46, %f44, %f45, %f43;
	ld.global.f32 	%f47, [%rd15+4];
	ld.global.f32 	%f48, [%rd44+4];
	fma.rn.f32 	%f49, %f47, %f48, %f46;
	ld.global.f32 	%f50, [%rd15+8];
	ld.global.f32 	%f51, [%rd44+8];
	fma.rn.f32 	%f52, %f50, %f51, %f49;
	ld.global.f32 	%f53, [%rd15+12];
	ld.global.f32 	%f54, [%rd44+12];
	fma.rn.f32 	%f55, %f53, %f54, %f52;
	ld.global.f32 	%f56, [%rd15+16];
	ld.global.f32 	%f57, [%rd44+16];
	fma.rn.f32 	%f58, %f56, %f57, %f55;
	ld.global.f32 	%f59, [%rd15+20];
	ld.global.f32 	%f60, [%rd44+20];
	fma.rn.f32 	%f61, %f59, %f60, %f58;
	ld.global.f32 	%f62, [%rd15+24];
	ld.global.f32 	%f63, [%rd44+24];
	fma.rn.f32 	%f64, %f62, %f63, %f61;
	ld.global.f32 	%f65, [%rd15+28];
	ld.global.f32 	%f66, [%rd44+28];
	fma.rn.f32 	%f117, %f65, %f66, %f64;
	add.s32 	%r47, %r47, 16;
	add.s32 	%r46, %r46, 16;
	add.s64 	%rd44, %rd44, 64;
	setp.ne.s32 	%p6, %r47, 0;
	mov.u32 	%r49, %r5;
	@%p6 bra 	$L__BB0_5;
$L__BB0_6:
	setp.eq.s32 	%p7, %r3, 0;
	@%p7 bra 	$L__BB0_16;
	add.s32 	%r36, %r3, -1;
	setp.lt.u32 	%p8, %r36, 7;
	@%p8 bra 	$L__BB0_9;
	add.s32 	%r37, %r9, %r49;
	add.s32 	%r38, %r49, %r10;
	mul.wide.s32 	%rd16, %r37, 4;
	add.s64 	%rd17, %rd2, %rd16;
	ld.global.f32 	%f68, [%rd17];
	mul.wide.u32 	%rd18, %r38, 4;
	add.s64 	%rd19, %rd1, %rd18;
	ld.global.f32 	%f69, [%rd19];
	fma.rn.f32 	%f70, %f68, %f69, %f117;
	ld.global.f32 	%f71, [%rd17+4];
	cvt.u64.u32 	%rd20, %r10;
	cvt.u64.u32 	%rd21, %r49;
	add.s64 	%rd22, %rd21, %rd20;
	shl.b64 	%rd23, %rd22, 2;
	add.s64 	%rd24, %rd1, %rd23;
	ld.global.f32 	%f72, [%rd24+4];
	fma.rn.f32 	%f73, %f71, %f72, %f70;
	ld.global.f32 	%f74, [%rd17+8];
	ld.global.f32 	%f75, [%rd24+8];
	fma.rn.f32 	%f76, %f74, %f75, %f73;
	ld.global.f32 	%f77, [%rd17+12];
	ld.global.f32 	%f78, [%rd24+12];
	fma.rn.f32 	%f79, %f77, %f78, %f76;
	ld.global.f32 	%f80, [%rd17+16];
	ld.global.f32 	%f81, [%rd24+16];
	fma.rn.f32 	%f82, %f80, %f81, %f79;
	ld.global.f32 	%f83, [%rd17+20];
	ld.global.f32 	%f84, [%rd24+20];
	fma.rn.f32 	%f85, %f83, %f84, %f82;
	ld.global.f32 	%f86, [%rd17+24];
	ld.global.f32 	%f87, [%rd24+24];
	fma.rn.f32 	%f88, %f86, %f87, %f85;
	ld.global.f32 	%f89, [%rd17+28];
	ld.global.f32 	%f90, [%rd24+28];
	fma.rn.f32 	%f117, %f89, %f90, %f88;
	add.s32 	%r49, %r49, 8;
$L__BB0_9:
	setp.eq.s32 	%p9, %r4, 0;
	@%p9 bra 	$L__BB0_16;
	add.s32 	%r39, %r4, -1;
	setp.lt.u32 	%p10, %r39, 3;
	@%p10 bra 	$L__BB0_12;
	add.s32 	%r40, %r9, %r49;
	add.s32 	%r41, %r49, %r10;
	mul.wide.s32 	%rd25, %r40, 4;
	add.s64 	%rd26, %rd2, %rd25;
	ld.global.f32 	%f92, [%rd26];
	mul.wide.u32 	%rd27, %r41, 4;
	add.s64 	%rd28, %rd1, %rd27;
	ld.global.f32 	%f93, [%rd28];
	fma.rn.f32 	%f94, %f92, %f93, %f117;
	ld.global.f32 	%f95, [%rd26+4];
	cvt.u64.u32 	%rd29, %r10;
	cvt.u64.u32 	%rd30, %r49;
	add.s64 	%rd31, %rd30, %rd29;
	shl.b64 	%rd32, %rd31, 2;
	add.s64 	%rd33, %rd1, %rd32;
	ld.global.f32 	%f96, [%rd33+4];
	fma.rn.f32 	%f97, %f95, %f96, %f94;
	ld.global.f32 	%f98, [%rd26+8];
	ld.global.f32 	%f99, [%rd33+8];
	fma.rn.f32 	%f100, %f98, %f99, %f97;
	ld.global.f32 	%f101, [%rd26+12];
	ld.global.f32 	%f102, [%rd33+12];
	fma.rn.f32 	%f117, %f101, %f102, %f100;
	add.s32 	%r49, %r49, 4;
$L__BB0_12:
	setp.eq.s32 	%p11, %r6, 0;
	@%p11 bra 	$L__BB0_16;
	setp.eq.s32 	%p12, %r6, 1;
	add.s32 	%r42, %r9, %r49;
	add.s32 	%r43, %r49, %r10;
	mul.wide.s32 	%rd34, %r42, 4;
	add.s64 	%rd7, %rd2, %rd34;
	ld.global.f32 	%f103, [%rd7];
	mul.wide.u32 	%rd35, %r43, 4;
	add.s64 	%rd36, %rd1, %rd35;
	ld.global.f32 	%f104, [%rd36];
	fma.rn.f32 	%f117, %f103, %f104, %f117;
	@%p12 bra 	$L__BB0_16;
	setp.eq.s32 	%p13, %r6, 2;
	ld.global.f32 	%f105, [%rd7+4];
	cvt.u64.u32 	%rd37, %r10;
	cvt.u64.u32 	%rd38, %r49;
	add.s64 	%rd39, %rd38, %rd37;
	shl.b64 	%rd40, %rd39, 2;
	add.s64 	%rd8, %rd1, %rd40;
	ld.global.f32 	%f106, [%rd8+4];
	fma.rn.f32 	%f117, %f105, %f106, %f117;
	@%p13 bra 	$L__BB0_16;
	ld.global.f32 	%f107, [%rd7+8];
	ld.global.f32 	%f108, [%rd8+8];
	fma.rn.f32 	%f117, %f107, %f108, %f117;
$L__BB0_16:
	add.s32 	%r45, %r45, 1;
	setp.ne.s32 	%p14, %r45, %r22;
	@%p14 bra 	$L__BB0_3;
$L__BB0_17:
	mad.lo.s32 	%r44, %r23, %r32, %r1;
	cvta.to.global.u64 	%rd41, %rd9;
	mul.wide.s32 	%rd42, %r44, 4;
	add.s64 	%rd43, %rd41, %rd42;
	st.global.f32 	[%rd43], %f117;
$L__BB0_18:
	ret;

}
	// .globl	_Z18addBiasRelu_kernelPfPKfii
.visible .entry _Z18addBiasRelu_kernelPfPKfii(
	.param .u64 .ptr .align 1 _Z18addBiasRelu_kernelPfPKfii_param_0,
	.param .u64 .ptr .align 1 _Z18addBiasRelu_kernelPfPKfii_param_1,
	.param .u32 _Z18addBiasRelu_kernelPfPKfii_param_2,
	.param .u32 _Z18addBiasRelu_kernelPfPKfii_param_3
)
{
	.reg .pred 	%p<3>;
	.reg .b32 	%r<8>;
	.reg .b32 	%f<5>;
	.reg .b64 	%rd<9>;

	ld.param.u64 	%rd1, [_Z18addBiasRelu_kernelPfPKfii_param_0];
	ld.param.u64 	%rd2, [_Z18addBiasRelu_kernelPfPKfii_param_1];
	ld.param.u32 	%r2, [_Z18addBiasRelu_kernelPfPKfii_param_2];
	ld.param.u32 	%r3, [_Z18addBiasRelu_kernelPfPKfii_param_3];
	mov.u32 	%r4, %ctaid.x;
	mov.u32 	%r5, %ntid.x;
	mov.u32 	%r6, %tid.x;
	mad.lo.s32 	%r1, %r4, %r5, %r6;
	setp.ge.s32 	%p1, %r1, %r3;
	@%p1 bra 	$L__BB1_2;
	cvta.to.global.u64 	%rd3, %rd1;
	cvta.to.global.u64 	%rd4, %rd2;
	div.s32 	%r7, %r1, %r2;
	mul.wide.s32 	%rd5, %r1, 4;
	add.s64 	%rd6, %rd3, %rd5;
	ld.global.f32 	%f1, [%rd6];
	mul.wide.s32 	%rd7, %r7, 4;
	add.s64 	%rd8, %rd4, %rd7;
	ld.global.f32 	%f2, [%rd8];
	add.f32 	%f3, %f1, %f2;
	setp.lt.f32 	%p2, %f3, 0f00000000;
	selp.f32 	%f4, 0f00000000, %f3, %p2;
	st.global.f32 	[%rd6], %f4;
$L__BB1_2:
	ret;

}
	// .globl	_Z14maxpool_kernelPKfPfiiii
.visible .entry _Z14maxpool_kernelPKfPfiiii(
	.param .u64 .ptr .align 1 _Z14maxpool_kernelPKfPfiiii_param_0,
	.param .u64 .ptr .align 1 _Z14maxpool_kernelPKfPfiiii_param_1,
	.param .u32 _Z14maxpool_kernelPKfPfiiii_param_2,
	.param .u32 _Z14maxpool_kernelPKfPfiiii_param_3,
	.param .u32 _Z14maxpool_kernelPKfPfiiii_param_4,
	.param .u32 _Z14maxpool_kernelPKfPfiiii_param_5
)
{
	.reg .pred 	%p<19>;
	.reg .b32 	%r<24>;
	.reg .b32 	%f<18>;
	.reg .b64 	%rd<21>;

	ld.param.u64 	%rd3, [_Z14maxpool_kernelPKfPfiiii_param_0];
	ld.param.u64 	%rd2, [_Z14maxpool_kernelPKfPfiiii_param_1];
	ld.param.u32 	%r9, [_Z14maxpool_kernelPKfPfiiii_param_2];
	ld.param.u32 	%r10, [_Z14maxpool_kernelPKfPfiiii_param_3];
	ld.param.u32 	%r11, [_Z14maxpool_kernelPKfPfiiii_param_4];
	ld.param.u32 	%r12, [_Z14maxpool_kernelPKfPfiiii_param_5];
	cvta.to.global.u64 	%rd1, %rd3;
	mov.u32 	%r14, %ctaid.x;
	mov.u32 	%r15, %ntid.x;
	mov.u32 	%r16, %tid.x;
	mad.lo.s32 	%r1, %r14, %r15, %r16;
	mov.u32 	%r17, %ctaid.y;
	mov.u32 	%r18, %ntid.y;
	mov.u32 	%r19, %tid.y;
	mad.lo.s32 	%r20, %r17, %r18, %r19;
	setp.ge.s32 	%p1, %r1, %r11;
	setp.ge.s32 	%p2, %r20, %r12;
	or.pred  	%p3, %p1, %p2;
	@%p3 bra 	$L__BB2_10;
	shl.b32 	%r3, %r1, 1;
	shl.b32 	%r4, %r20, 1;
	setp.ge.s32 	%p4, %r4, %r10;
	mul.lo.s32 	%r5, %r4, %r9;
	setp.ge.s32 	%p5, %r3, %r9;
	mov.f32 	%f15, 0fFF7FFFFF;
	or.pred  	%p6, %p5, %p4;
	@%p6 bra 	$L__BB2_3;
	add.s32 	%r21, %r3, %r5;
	mul.wide.s32 	%rd4, %r21, 4;
	add.s64 	%rd5, %rd1, %rd4;
	ld.global.f32 	%f10, [%rd5];
	max.f32 	%f15, %f10, 0fFF7FFFFF;
$L__BB2_3:
	setp.ge.s32 	%p7, %r4, %r10;
	add.s32 	%r6, %r3, 1;
	setp.ge.s32 	%p8, %r6, %r9;
	or.pred  	%p9, %p8, %p7;
	@%p9 bra 	$L__BB2_5;
	cvt.s64.s32 	%rd6, %r5;
	cvt.s64.s32 	%rd7, %r3;
	add.s64 	%rd8, %rd7, %rd6;
	shl.b64 	%rd9, %rd8, 2;
	add.s64 	%rd10, %rd1, %rd9;
	ld.global.f32 	%f11, [%rd10+4];
	setp.gt.f32 	%p10, %f11, %f15;
	selp.f32 	%f15, %f11, %f15, %p10;
$L__BB2_5:
	setp.ge.s32 	%p11, %r3, %r9;
	add.s32 	%r7, %r4, 1;
	setp.ge.s32 	%p12, %r7, %r10;
	add.s32 	%r8, %r5, %r9;
	or.pred  	%p13, %p11, %p12;
	@%p13 bra 	$L__BB2_7;
	add.s32 	%r22, %r3, %r8;
	mul.wide.s32 	%rd11, %r22, 4;
	add.s64 	%rd12, %rd1, %rd11;
	ld.global.f32 	%f12, [%rd12];
	setp.gt.f32 	%p14, %f12, %f15;
	selp.f32 	%f15, %f12, %f15, %p14;
$L__BB2_7:
	setp.ge.s32 	%p15, %r7, %r10;
	setp.ge.s32 	%p16, %r6, %r9;
	or.pred  	%p17, %p16, %p15;
	@%p17 bra 	$L__BB2_9;
	cvt.s64.s32 	%rd13, %r8;
	cvt.s64.s32 	%rd14, %r3;
	add.s64 	%rd15, %rd14, %rd13;
	shl.b64 	%rd16, %rd15, 2;
	add.s64 	%rd17, %rd1, %rd16;
	ld.global.f32 	%f13, [%rd17+4];
	setp.gt.f32 	%p18, %f13, %f15;
	selp.f32 	%f15, %f13, %f15, %p18;
$L__BB2_9:
	mad.lo.s32 	%r23, %r11, %r20, %r1;
	cvta.to.global.u64 	%rd18, %rd2;
	mul.wide.s32 	%rd19, %r23, 4;
	add.s64 	%rd20, %rd18, %rd19;
	st.global.f32 	[%rd20], %f15;
$L__BB2_10:
	ret;

}
	// .globl	_Z26conv2d_multichannel_kernelPKfS0_Pfiiiiiii
.visible .entry _Z26conv2d_multichannel_kernelPKfS0_Pfiiiiiii(
	.param .u64 .ptr .align 1 _Z26conv2d_multichannel_kernelPKfS0_Pfiiiiiii_param_0,
	.param .u64 .ptr .align 1 _Z26conv2d_multichannel_kernelPKfS0_Pfiiiiiii_param_1,
	.param .u64 .ptr .align 1 _Z26conv2d_multichannel_kernelPKfS0_Pfiiiiiii_param_2,
	.param .u32 _Z26conv2d_multichannel_kernelPKfS0_Pfiiiiiii_param_3,
	.param .u32 _Z26conv2d_multichannel_kernelPKfS0_Pfiiiiiii_param_4,
	.param .u32 _Z26conv2d_multichannel_kernelPKfS0_Pfiiiiiii_param_5,
	.param .u32 _Z26conv2d_multichannel_kernelPKfS0_Pfiiiiiii_param_6,
	.param .u32 _Z26conv2d_multichannel_kernelPKfS0_Pfiiiiiii_param_7,
	.param .u32 _Z26conv2d_multichannel_kernelPKfS0_Pfiiiiiii_param_8,
	.param .u32 _Z26conv2d_multichannel_kernelPKfS0_Pfiiiiiii_param_9
)
{
	.reg .pred 	%p<19>;
	.reg .b32 	%r<69>;
	.reg .b32 	%f<123>;
	.reg .b64 	%rd<28>;

	ld.param.u64 	%rd8, [_Z26conv2d_multichannel_kernelPKfS0_Pfiiiiiii_param_0];
	ld.param.u64 	%rd9, [_Z26conv2d_multichannel_kernelPKfS0_Pfiiiiiii_param_1];
	ld.param.u32 	%r29, [_Z26conv2d_multichannel_kernelPKfS0_Pfiiiiiii_param_3];
	ld.param.u32 	%r31, [_Z26conv2d_multichannel_kernelPKfS0_Pfiiiiiii_param_5];
	ld.param.u32 	%r32, [_Z26conv2d_multichannel_kernelPKfS0_Pfiiiiiii_param_6];
	ld.param.u32 	%r33, [_Z26conv2d_multichannel_kernelPKfS0_Pfiiiiiii_param_7];
	ld.param.u32 	%r35, [_Z26conv2d_multichannel_kernelPKfS0_Pfiiiiiii_param_8];
	ld.param.u32 	%r36, [_Z26conv2d_multichannel_kernelPKfS0_Pfiiiiiii_param_9];
	cvta.to.global.u64 	%rd1, %rd9;
	cvta.to.global.u64 	%rd2, %rd8;
	mov.u32 	%r37, %ctaid.x;
	mov.u32 	%r38, %ntid.x;
	mov.u32 	%r39, %tid.x;
	mad.lo.s32 	%r1, %r37, %r38, %r39;
	mov.u32 	%r40, %ctaid.y;
	mov.u32 	%r41, %ntid.y;
	mov.u32 	%r42, %tid.y;
	mad.lo.s32 	%r43, %r40, %r41, %r42;
	mov.u32 	%r3, %ctaid.z;
	setp.ge.s32 	%p1, %r1, %r33;
	setp.ge.s32 	%p2, %r43, %r35;
	or.pred  	%p3, %p1, %p2;
	setp.ge.s32 	%p4, %r3, %r36;
	or.pred  	%p5, %p3, %p4;
	mov.f32 	%f121, 0f00000000;
	@%p5 bra 	$L__BB3_21;
	setp.lt.s32 	%p6, %r31, 1;
	@%p6 bra 	$L__BB3_20;
	setp.lt.s32 	%p7, %r32, 1;
	@%p7 bra 	$L__BB3_20;
	and.b32  	%r4, %r32, 15;
	and.b32  	%r5, %r32, 7;
	and.b32  	%r6, %r32, 2147483632;
	and.b32  	%r7, %r32, 3;
	neg.s32 	%r8, %r6;
	add.s64 	%rd3, %rd2, 32;
	add.s64 	%rd4, %rd1, 32;
	mul.lo.s32 	%r9, %r31, %r3;
	mov.f32 	%f121, 0f00000000;
	mov.b32 	%r61, 0;
$L__BB3_4:
	ld.param.u32 	%r60, [_Z26conv2d_multichannel_kernelPKfS0_Pfiiiiiii_param_4];
	mad.lo.s32 	%r11, %r61, %r60, %r43;
	add.s32 	%r46, %r61, %r9;
	mul.lo.s32 	%r12, %r46, %r32;
	mov.b32 	%r62, 0;
$L__BB3_5:
	setp.lt.u32 	%p8, %r32, 16;
	add.s32 	%r48, %r11, %r62;
	mad.lo.s32 	%r14, %r48, %r29, %r1;
	add.s32 	%r49, %r12, %r62;
	mul.lo.s32 	%r15, %r49, %r32;
	mov.b32 	%r67, 0;
	@%p8 bra 	$L__BB3_8;
	mov.u32 	%r63, %r15;
	mov.u32 	%r64, %r14;
	mov.u32 	%r65, %r8;
$L__BB3_7:
	.pragma "nounroll";
	mul.wide.s32 	%rd10, %r64, 4;
	add.s64 	%rd11, %rd3, %rd10;
	mul.wide.s32 	%rd12, %r63, 4;
	add.s64 	%rd13, %rd4, %rd12;
	ld.global.f32 	%f22, [%rd11+-32];
	ld.global.f32 	%f23, [%rd13+-32];
	fma.rn.f32 	%f24, %f22, %f23, %f121;
	ld.global.f32 	%f25, [%rd11+-28];
	ld.global.f32 	%f26, [%rd13+-28];
	fma.rn.f32 	%f27, %f25, %f26, %f24;
	ld.global.f32 	%f28, [%rd11+-24];
	ld.global.f32 	%f29, [%rd13+-24];
	fma.rn.f32 	%f30, %f28, %f29, %f27;
	ld.global.f32 	%f31, [%rd11+-20];
	ld.global.f32 	%f32, [%rd13+-20];
	fma.rn.f32 	%f33, %f31, %f32, %f30;
	ld.global.f32 	%f34, [%rd11+-16];
	ld.global.f32 	%f35, [%rd13+-16];
	fma.rn.f32 	%f36, %f34, %f35, %f33;
	ld.global.f32 	%f37, [%rd11+-12];
	ld.global.f32 	%f38, [%rd13+-12];
	fma.rn.f32 	%f39, %f37, %f38, %f36;
	ld.global.f32 	%f40, [%rd11+-8];
	ld.global.f32 	%f41, [%rd13+-8];
	fma.rn.f32 	%f42, %f40, %f41, %f39;
	ld.global.f32 	%f43, [%rd11+-4];
	ld.global.f32 	%f44, [%rd13+-4];
	fma.rn.f32 	%f45, %f43, %f44, %f42;
	ld.global.f32 	%f46, [%rd11];
	ld.global.f32 	%f47, [%rd13];
	fma.rn.f32 	%f48, %f46, %f47, %f45;
	ld.global.f32 	%f49, [%rd11+4];
	ld.global.f32 	%f50, [%rd13+4];
	fma.rn.f32 	%f51, %f49, %f50, %f48;
	ld.global.f32 	%f52, [%rd11+8];
	ld.global.f32 	%f53, [%rd13+8];
	fma.rn.f32 	%f54, %f52, %f53, %f51;
	ld.global.f32 	%f55, [%rd11+12];
	ld.global.f32 	%f56, [%rd13+12];
	fma.rn.f32 	%f57, %f55, %f56, %f54;
	ld.global.f32 	%f58, [%rd11+16];
	ld.global.f32 	%f59, [%rd13+16];
	fma.rn.f32 	%f60, %f58, %f59, %f57;
	ld.global.f32 	%f61, [%rd11+20];
	ld.global.f32 	%f62, [%rd13+20];
	fma.rn.f32 	%f63, %f61, %f62, %f60;
	ld.global.f32 	%f64, [%rd11+24];
	ld.global.f32 	%f65, [%rd13+24];
	fma.rn.f32 	%f66, %f64, %f65, %f63;
	ld.global.f32 	%f67, [%rd11+28];
	ld.global.f32 	%f68, [%rd13+28];
	fma.rn.f32 	%f121, %f67, %f68, %f66;
	add.s32 	%r65, %r65, 16;
	add.s32 	%r64, %r64, 16;
	add.s32 	%r63, %r63, 16;
	setp.ne.s32 	%p9, %r65, 0;
	mov.u32 	%r67, %r6;
	@%p9 bra 	$L__BB3_7;
$L__BB3_8:
	setp.eq.s32 	%p10, %r4, 0;
	@%p10 bra 	$L__BB3_18;
	add.s32 	%r50, %r4, -1;
	setp.lt.u32 	%p11, %r50, 7;
	@%p11 bra 	$L__BB3_11;
	add.s32 	%r51, %r14, %r67;
	add.s32 	%r52, %r67, %r15;
	mul.wide.s32 	%rd14, %r51, 4;
	add.s64 	%rd15, %rd2, %rd14;
	ld.global.f32 	%f70, [%rd15];
	mul.wide.s32 	%rd16, %r52, 4;
	add.s64 	%rd17, %rd1, %rd16;
	ld.global.f32 	%f71, [%rd17];
	fma.rn.f32 	%f72, %f70, %f71, %f121;
	ld.global.f32 	%f73, [%rd15+4];
	ld.global.f32 	%f74, [%rd17+4];
	fma.rn.f32 	%f75, %f73, %f74, %f72;
	ld.global.f32 	%f76, [%rd15+8];
	ld.global.f32 	%f77, [%rd17+8];
	fma.rn.f32 	%f78, %f76, %f77, %f75;
	ld.global.f32 	%f79, [%rd15+12];
	ld.global.f32 	%f80, [%rd17+12];
	fma.rn.f32 	%f81, %f79, %f80, %f78;
	ld.global.f32 	%f82, [%rd15+16];
	ld.global.f32 	%f83, [%rd17+16];
	fma.rn.f32 	%f84, %f82, %f83, %f81;
	ld.global.f32 	%f85, [%rd15+20];
	ld.global.f32 	%f86, [%rd17+20];
	fma.rn.f32 	%f87, %f85, %f86, %f84;
	ld.global.f32 	%f88, [%rd15+24];
	ld.global.f32 	%f89, [%rd17+24];
	fma.rn.f32 	%f90, %f88, %f89, %f87;
	ld.global.f32 	%f91, [%rd15+28];
	ld.global.f32 	%f92, [%rd17+28];
	fma.rn.f32 	%f121, %f91, %f92, %f90;
	add.s32 	%r67, %r67, 8;
$L__BB3_11:
	setp.eq.s32 	%p12, %r5, 0;
	@%p12 bra 	$L__BB3_18;
	add.s32 	%r53, %r5, -1;
	setp.lt.u32 	%p13, %r53, 3;
	@%p13 bra 	$L__BB3_14;
	add.s32 	%r54, %r14, %r67;
	add.s32 	%r55, %r67, %r15;
	mul.wide.s32 	%rd18, %r54, 4;
	add.s64 	%rd19, %rd2, %rd18;
	ld.global.f32 	%f94, [%rd19];
	mul.wide.s32 	%rd20, %r55, 4;
	add.s64 	%rd21, %rd1, %rd20;
	ld.global.f32 	%f95, [%rd21];
	fma.rn.f32 	%f96, %f94, %f95, %f121;
	ld.global.f32 	%f97, [%rd19+4];
	ld.global.f32 	%f98, [%rd21+4];
	fma.rn.f32 	%f99, %f97, %f98, %f96;
	ld.global.f32 	%f100, [%rd19+8];
	ld.global.f32 	%f101, [%rd21+8];
	fma.rn.f32 	%f102, %f100, %f101, %f99;
	ld.global.f32 	%f103, [%rd19+12];
	ld.global.f32 	%f104, [%rd21+12];
	fma.rn.f32 	%f121, %f103, %f104, %f102;
	add.s32 	%r67, %r67, 4;
$L__BB3_14:
	setp.eq.s32 	%p14, %r7, 0;
	@%p14 bra 	$L__BB3_18;
	setp.eq.s32 	%p15, %r7, 1;
	add.s32 	%r56, %r14, %r67;
	add.s32 	%r57, %r67, %r15;
	mul.wide.s32 	%rd22, %r56, 4;
	add.s64 	%rd5, %rd2, %rd22;
	ld.global.f32 	%f105, [%rd5];
	mul.wide.s32 	%rd23, %r57, 4;
	add.s64 	%rd6, %rd1, %rd23;
	ld.global.f32 	%f106, [%rd6];
	fma.rn.f32 	%f121, %f105, %f106, %f121;
	@%p15 bra 	$L__BB3_18;
	setp.eq.s32 	%p16, %r7, 2;
	ld.global.f32 	%f107, [%rd5+4];
	ld.global.f32 	%f108, [%rd6+4];
	fma.rn.f32 	%f121, %f107, %f108, %f121;
	@%p16 bra 	$L__BB3_18;
	ld.global.f32 	%f109, [%rd5+8];
	ld.global.f32 	%f110, [%rd6+8];
	fma.rn.f32 	%f121, %f109, %f110, %f121;
$L__BB3_18:
	add.s32 	%r62, %r62, 1;
	setp.ne.s32 	%p17, %r62, %r32;
	@%p17 bra 	$L__BB3_5;
	add.s32 	%r61, %r61, 1;
	setp.ne.s32 	%p18, %r61, %r31;
	@%p18 bra 	$L__BB3_4;
$L__BB3_20:
	ld.param.u64 	%rd27, [_Z26conv2d_multichannel_kernelPKfS0_Pfiiiiiii_param_2];
	mad.lo.s32 	%r58, %r35, %r3, %r43;
	mad.lo.s32 	%r59, %r58, %r33, %r1;
	cvta.to.global.u64 	%rd24, %rd27;
	mul.wide.s32 	%rd25, %r59, 4;
	add.s64 	%rd26, %rd24, %rd25;
	st.global.f32 	[%rd26], %f121;
$L__BB3_21:
	ret;

}
	// .globl	_Z9fc_kernelPKfS0_S0_Pfii
.visible .entry _Z9fc_kernelPKfS0_S0_Pfii(
	.param .u64 .ptr .align 1 _Z9fc_kernelPKfS0_S0_Pfii_param_0,
	.param .u64 .ptr .align 1 _Z9fc_kernelPKfS0_S0_Pfii_param_1,
	.param .u64 .ptr .align 1 _Z9fc_kernelPKfS0_S0_Pfii_param_2,
	.param .u64 .ptr .align 1 _Z9fc_kernelPKfS0_S0_Pfii_param_3,
	.param .u32 _Z9fc_kernelPKfS0_S0_Pfii_param_4,
	.param .u32 _Z9fc_kernelPKfS0_S0_Pfii_param_5
)
{
	.reg .pred 	%p<11>;
	.reg .b32 	%r<38>;
	.reg .b32 	%f<114>;
	.reg .b64 	%rd<34>;

	ld.param.u64 	%rd12, [_Z9fc_kernelPKfS0_S0_Pfii_param_0];
	ld.param.u64 	%rd13, [_Z9fc_kernelPKfS0_S0_Pfii_param_1];
	ld.param.u64 	%rd10, [_Z9fc_kernelPKfS0_S0_Pfii_param_2];
	ld.param.u64 	%rd11, [_Z9fc_kernelPKfS0_S0_Pfii_param_3];
	ld.param.u32 	%r23, [_Z9fc_kernelPKfS0_S0_Pfii_param_4];
	ld.param.u32 	%r24, [_Z9fc_kernelPKfS0_S0_Pfii_param_5];
	cvta.to.global.u64 	%rd1, %rd13;
	cvta.to.global.u64 	%rd2, %rd12;
	mov.u32 	%r25, %ctaid.x;
	mov.u32 	%r26, %ntid.x;
	mov.u32 	%r27, %tid.x;
	mad.lo.s32 	%r1, %r25, %r26, %r27;
	setp.ge.s32 	%p1, %r1, %r24;
	@%p1 bra 	$L__BB4_15;
	setp.lt.s32 	%p2, %r23, 1;
	mov.f32 	%f113, 0f00000000;
	@%p2 bra 	$L__BB4_14;
	mul.lo.s32 	%r2, %r23, %r1;
	and.b32  	%r3, %r23, 15;
	setp.lt.u32 	%p3, %r23, 16;
	mov.f32 	%f113, 0f00000000;
	mov.b32 	%r34, 0;
	@%p3 bra 	$L__BB4_5;
	and.b32  	%r34, %r23, 2147483632;
	neg.s32 	%r32, %r34;
	add.s64 	%rd32, %rd2, 32;
	add.s64 	%rd4, %rd1, 32;
	mov.f32 	%f113, 0f00000000;
	mov.u32 	%r31, %r2;
$L__BB4_4:
	.pragma "nounroll";
	mul.wide.s32 	%rd14, %r31, 4;
	add.s64 	%rd15, %rd4, %rd14;
	ld.global.f32 	%f18, [%rd32+-32];
	ld.global.f32 	%f19, [%rd15+-32];
	fma.rn.f32 	%f20, %f18, %f19, %f113;
	ld.global.f32 	%f21, [%rd32+-28];
	ld.global.f32 	%f22, [%rd15+-28];
	fma.rn.f32 	%f23, %f21, %f22, %f20;
	ld.global.f32 	%f24, [%rd32+-24];
	ld.global.f32 	%f25, [%rd15+-24];
	fma.rn.f32 	%f26, %f24, %f25, %f23;
	ld.global.f32 	%f27, [%rd32+-20];
	ld.global.f32 	%f28, [%rd15+-20];
	fma.rn.f32 	%f29, %f27, %f28, %f26;
	ld.global.f32 	%f30, [%rd32+-16];
	ld.global.f32 	%f31, [%rd15+-16];
	fma.rn.f32 	%f32, %f30, %f31, %f29;
	ld.global.f32 	%f33, [%rd32+-12];
	ld.global.f32 	%f34, [%rd15+-12];
	fma.rn.f32 	%f35, %f33, %f34, %f32;
	ld.global.f32 	%f36, [%rd32+-8];
	ld.global.f32 	%f37, [%rd15+-8];
	fma.rn.f32 	%f38, %f36, %f37, %f35;
	ld.global.f32 	%f39, [%rd32+-4];
	ld.global.f32 	%f40, [%rd15+-4];
	fma.rn.f32 	%f41, %f39, %f40, %f38;
	ld.global.f32 	%f42, [%rd32];
	ld.global.f32 	%f43, [%rd15];
	fma.rn.f32 	%f44, %f42, %f43, %f41;
	ld.global.f32 	%f45, [%rd32+4];
	ld.global.f32 	%f46, [%rd15+4];
	fma.rn.f32 	%f47, %f45, %f46, %f44;
	ld.global.f32 	%f48, [%rd32+8];
	ld.global.f32 	%f49, [%rd15+8];
	fma.rn.f32 	%f50, %f48, %f49, %f47;
	ld.global.f32 	%f51, [%rd32+12];
	ld.global.f32 	%f52, [%rd15+12];
	fma.rn.f32 	%f53, %f51, %f52, %f50;
	ld.global.f32 	%f54, [%rd32+16];
	ld.global.f32 	%f55, [%rd15+16];
	fma.rn.f32 	%f56, %f54, %f55, %f53;
	ld.global.f32 	%f57, [%rd32+20];
	ld.global.f32 	%f58, [%rd15+20];
	fma.rn.f32 	%f59, %f57, %f58, %f56;
	ld.global.f32 	%f60, [%rd32+24];
	ld.global.f32 	%f61, [%rd15+24];
	fma.rn.f32 	%f62, %f60, %f61, %f59;
	ld.global.f32 	%f63, [%rd32+28];
	ld.global.f32 	%f64, [%rd15+28];
	fma.rn.f32 	%f113, %f63, %f64, %f62;
	add.s32 	%r32, %r32, 16;
	add.s64 	%rd32, %rd32, 64;
	add.s32 	%r31, %r31, 16;
	setp.ne.s32 	%p4, %r32, 0;
	@%p4 bra 	$L__BB4_4;
$L__BB4_5:
	setp.eq.s32 	%p5, %r3, 0;
	@%p5 bra 	$L__BB4_14;
	and.b32  	%r11, %r23, 7;
	setp.lt.u32 	%p6, %r3, 8;
	@%p6 bra 	$L__BB4_8;
	mul.wide.u32 	%rd16, %r34, 4;
	add.s64 	%rd17, %rd2, %rd16;
	ld.global.f32 	%f66, [%rd17];
	add.s32 	%r29, %r34, %r2;
	mul.wide.s32 	%rd18, %r29, 4;
	add.s64 	%rd19, %rd1, %rd18;
	ld.global.f32 	%f67, [%rd19];
	fma.rn.f32 	%f68, %f66, %f67, %f113;
	ld.global.f32 	%f69, [%rd17+4];
	ld.global.f32 	%f70, [%rd19+4];
	fma.rn.f32 	%f71, %f69, %f70, %f68;
	ld.global.f32 	%f72, [%rd17+8];
	ld.global.f32 	%f73, [%rd19+8];
	fma.rn.f32 	%f74, %f72, %f73, %f71;
	ld.global.f32 	%f75, [%rd17+12];
	ld.global.f32 	%f76, [%rd19+12];
	fma.rn.f32 	%f77, %f75, %f76, %f74;
	ld.global.f32 	%f78, [%rd17+16];
	ld.global.f32 	%f79, [%rd19+16];
	fma.rn.f32 	%f80, %f78, %f79, %f77;
	ld.global.f32 	%f81, [%rd17+20];
	ld.global.f32 	%f82, [%rd19+20];
	fma.rn.f32 	%f83, %f81, %f82, %f80;
	ld.global.f32 	%f84, [%rd17+24];
	ld.global.f32 	%f85, [%rd19+24];
	fma.rn.f32 	%f86, %f84, %f85, %f83;
	ld.global.f32 	%f87, [%rd17+28];
	ld.global.f32 	%f88, [%rd19+28];
	fma.rn.f32 	%f113, %f87, %f88, %f86;
	add.s32 	%r34, %r34, 8;
$L__BB4_8:
	setp.eq.s32 	%p7, %r11, 0;
	@%p7 bra 	$L__BB4_14;
	and.b32  	%r14, %r23, 3;
	setp.lt.u32 	%p8, %r11, 4;
	@%p8 bra 	$L__BB4_11;
	mul.wide.u32 	%rd20, %r34, 4;
	add.s64 	%rd21, %rd2, %rd20;
	ld.global.f32 	%f90, [%rd21];
	add.s32 	%r30, %r34, %r2;
	mul.wide.s32 	%rd22, %r30, 4;
	add.s64 	%rd23, %rd1, %rd22;
	ld.global.f32 	%f91, [%rd23];
	fma.rn.f32 	%f92, %f90, %f91, %f113;
	ld.global.f32 	%f93, [%rd21+4];
	ld.global.f32 	%f94, [%rd23+4];
	fma.rn.f32 	%f95, %f93, %f94, %f92;
	ld.global.f32 	%f96, [%rd21+8];
	ld.global.f32 	%f97, [%rd23+8];
	fma.rn.f32 	%f98, %f96, %f97, %f95;
	ld.global.f32 	%f99, [%rd21+12];
	ld.global.f32 	%f100, [%rd23+12];
	fma.rn.f32 	%f113, %f99, %f100, %f98;
	add.s32 	%r34, %r34, 4;
$L__BB4_11:
	setp.eq.s32 	%p9, %r14, 0;
	@%p9 bra 	$L__BB4_14;
	add.s32 	%r37, %r34, %r2;
	mul.wide.u32 	%rd24, %r34, 4;
	add.s64 	%rd33, %rd2, %rd24;
	neg.s32 	%r36, %r14;
$L__BB4_13:
	.pragma "nounroll";
	mul.wide.s32 	%rd25, %r37, 4;
	add.s64 	%rd26, %rd1, %rd25;
	ld.global.f32 	%f101, [%rd33];
	ld.global.f32 	%f102, [%rd26];
	fma.rn.f32 	%f113, %f101, %f102, %f113;
	add.s32 	%r37, %r37, 1;
	add.s64 	%rd33, %rd33, 4;
	add.s32 	%r36, %r36, 1;
	setp.ne.s32 	%p10, %r36, 0;
	@%p10 bra 	$L__BB4_13;
$L__BB4_14:
	cvta.to.global.u64 	%rd27, %rd10;
	mul.wide.s32 	%rd28, %r1, 4;
	add.s64 	%rd29, %rd27, %rd28;
	ld.global.f32 	%f103, [%rd29];
	add.f32 	%f104, %f113, %f103;
	cvta.to.global.u64 	%rd30, %rd11;
	add.s64 	%rd31, %rd30, %rd28;
	st.global.f32 	[%rd31], %f104;
$L__BB4_15:
	ret;

}
	// .globl	_Z15find_max_kernelPKfPfi
.visible .entry _Z15find_max_kernelPKfPfi(
	.param .u64 .ptr .align 1 _Z15find_max_kernelPKfPfi_param_0,
	.param .u64 .ptr .align 1 _Z15find_max_kernelPKfPfi_param_1,
	.param .u32 _Z15find_max_kernelPKfPfi_param_2
)
{
	.reg .pred 	%p<6>;
	.reg .b32 	%r<12>;
	.reg .b32 	%f<9>;
	.reg .b64 	%rd<7>;

	ld.param.u64 	%rd1, [_Z15find_max_kernelPKfPfi_param_0];
	ld.param.u64 	%rd2, [_Z15find_max_kernelPKfPfi_param_1];
	ld.param.u32 	%r6, [_Z15find_max_kernelPKfPfi_param_2];
	mov.u32 	%r1, %tid.x;
	setp.ge.u32 	%p1, %r1, %r6;
	mov.f32 	%f8, 0fFF7FFFFF;
	@%p1 bra 	$L__BB5_2;
	cvta.to.global.u64 	%rd3, %rd1;
	mul.wide.u32 	%rd4, %r1, 4;
	add.s64 	%rd5, %rd3, %rd4;
	ld.global.f32 	%f8, [%rd5];
$L__BB5_2:
	shl.b32 	%r7, %r1, 2;
	mov.u32 	%r8, sdata;
	add.s32 	%r2, %r8, %r7;
	st.shared.f32 	[%r2], %f8;
	bar.sync 	0;
	mov.u32 	%r11, %ntid.x;
	setp.lt.u32 	%p2, %r11, 2;
	@%p2 bra 	$L__BB5_6;
$L__BB5_3:
	shr.u32 	%r5, %r11, 1;
	setp.ge.u32 	%p3, %r1, %r5;
	@%p3 bra 	$L__BB5_5;
	ld.shared.f32 	%f4, [%r2];
	shl.b32 	%r9, %r5, 2;
	add.s32 	%r10, %r2, %r9;
	ld.shared.f32 	%f5, [%r10];
	max.f32 	%f6, %f4, %f5;
	st.shared.f32 	[%r2], %f6;
$L__BB5_5:
	bar.sync 	0;
	setp.gt.u32 	%p4, %r11, 3;
	mov.u32 	%r11, %r5;
	@%p4 bra 	$L__BB5_3;
$L__BB5_6:
	setp.ne.s32 	%p5, %r1, 0;
	@%p5 bra 	$L__BB5_8;
	ld.shared.f32 	%f7, [sdata];
	cvta.to.global.u64 	%rd6, %rd2;
	st.global.f32 	[%rd6], %f7;
$L__BB5_8:
	ret;

}
	// .globl	_Z14sum_exp_kernelPKfS0_Pfi
.visible .entry _Z14sum_exp_kernelPKfS0_Pfi(
	.param .u64 .ptr .align 1 _Z14sum_exp_kernelPKfS0_Pfi_param_0,
	.param .u64 .ptr .align 1 _Z14sum_exp_kernelPKfS0_Pfi_param_1,
	.param .u64 .ptr .align 1 _Z14sum_exp_kernelPKfS0_Pfi_param_2,
	.param .u32 _Z14sum_exp_kernelPKfS0_Pfi_param_3
)
{
	.reg .pred 	%p<6>;
	.reg .b32 	%r<14>;
	.reg .b32 	%f<23>;
	.reg .b64 	%rd<9>;

	ld.param.u64 	%rd1, [_Z14sum_exp_kernelPKfS0_Pfi_param_0];
	ld.param.u64 	%rd2, [_Z14sum_exp_kernelPKfS0_Pfi_param_1];
	ld.param.u64 	%rd3, [_Z14sum_exp_kernelPKfS0_Pfi_param_2];
	ld.param.u32 	%r6, [_Z14sum_exp_kernelPKfS0_Pfi_param_3];
	mov.u32 	%r1, %tid.x;
	setp.ge.u32 	%p1, %r1, %r6;
	mov.f32 	%f22, 0f00000000;
	@%p1 bra 	$L__BB6_2;
	cvta.to.global.u64 	%rd4, %rd1;
	cvta.to.global.u64 	%rd5, %rd2;
	mul.wide.u32 	%rd6, %r1, 4;
	add.s64 	%rd7, %rd4, %rd6;
	ld.global.f32 	%f4, [%rd7];
	ld.global.f32 	%f5, [%rd5];
	sub.f32 	%f6, %f4, %f5;
	fma.rn.f32 	%f7, %f6, 0f3BBB989D, 0f3F000000;
	cvt.sat.f32.f32 	%f8, %f7;
	mov.f32 	%f9, 0f4B400001;
	mov.f32 	%f10, 0f437C0000;
	fma.rm.f32 	%f11, %f8, %f10, %f9;
	add.f32 	%f12, %f11, 0fCB40007F;
	neg.f32 	%f13, %f12;
	fma.rn.f32 	%f14, %f6, 0f3FB8AA3B, %f13;
	fma.rn.f32 	%f15, %f6, 0f32A57060, %f14;
	mov.b32 	%r7, %f11;
	shl.b32 	%r8, %r7, 23;
	mov.b32 	%f16, %r8;
	ex2.approx.ftz.f32 	%f17, %f15;
	mul.f32 	%f22, %f17, %f16;
$L__BB6_2:
	shl.b32 	%r9, %r1, 2;
	mov.u32 	%r10, sdata;
	add.s32 	%r2, %r10, %r9;
	st.shared.f32 	[%r2], %f22;
	bar.sync 	0;
	mov.u32 	%r13, %ntid.x;
	setp.lt.u32 	%p2, %r13, 2;
	@%p2 bra 	$L__BB6_6;
$L__BB6_3:
	shr.u32 	%r5, %r13, 1;
	setp.ge.u32 	%p3, %r1, %r5;
	@%p3 bra 	$L__BB6_5;
	shl.b32 	%r11, %r5, 2;
	add.s32 	%r12, %r2, %r11;
	ld.shared.f32 	%f18, [%r12];
	ld.shared.f32 	%f19, [%r2];
	add.f32 	%f20, %f18, %f19;
	st.shared.f32 	[%r2], %f20;
$L__BB6_5:
	bar.sync 	0;
	setp.gt.u32 	%p4, %r13, 3;
	mov.u32 	%r13, %r5;
	@%p4 bra 	$L__BB6_3;
$L__BB6_6:
	setp.ne.s32 	%p5, %r1, 0;
	@%p5 bra 	$L__BB6_8;
	ld.shared.f32 	%f21, [sdata];
	cvta.to.global.u64 	%rd8, %rd3;
	st.global.f32 	[%rd8], %f21;
$L__BB6_8:
	ret;

}
	// .globl	_Z24softmax_normalize_kernelPKfPfS0_S0_i
.visible .entry _Z24softmax_normalize_kernelPKfPfS0_S0_i(
	.param .u64 .ptr .align 1 _Z24softmax_normalize_kernelPKfPfS0_S0_i_param_0,
	.param .u64 .ptr .align 1 _Z24softmax_normalize_kernelPKfPfS0_S0_i_param_1,
	.param .u64 .ptr .align 1 _Z24softmax_normalize_kernelPKfPfS0_S0_i_param_2,
	.param .u64 .ptr .align 1 _Z24softmax_normalize_kernelPKfPfS0_S0_i_param_3,
	.param .u32 _Z24softmax_normalize_kernelPKfPfS0_S0_i_param_4
)
{
	.reg .pred 	%p<2>;
	.reg .b32 	%r<5>;
	.reg .b32 	%f<18>;
	.reg .b64 	%rd<12>;

	ld.param.u64 	%rd1, [_Z24softmax_normalize_kernelPKfPfS0_S0_i_param_0];
	ld.param.u64 	%rd2, [_Z24softmax_normalize_kernelPKfPfS0_S0_i_param_1];
	ld.param.u64 	%rd3, [_Z24softmax_normalize_kernelPKfPfS0_S0_i_param_2];
	ld.param.u64 	%rd4, [_Z24softmax_normalize_kernelPKfPfS0_S0_i_param_3];
	ld.param.u32 	%r2, [_Z24softmax_normalize_kernelPKfPfS0_S0_i_param_4];
	mov.u32 	%r1, %tid.x;
	setp.ge.s32 	%p1, %r1, %r2;
	@%p1 bra 	$L__BB7_2;
	cvta.to.global.u64 	%rd5, %rd1;
	cvta.to.global.u64 	%rd6, %rd3;
	cvta.to.global.u64 	%rd7, %rd4;
	cvta.to.global.u64 	%rd8, %rd2;
	mul.wide.u32 	%rd9, %r1, 4;
	add.s64 	%rd10, %rd5, %rd9;
	ld.global.f32 	%f1, [%rd10];
	ld.global.f32 	%f2, [%rd6];
	sub.f32 	%f3, %f1, %f2;
	fma.rn.f32 	%f4, %f3, 0f3BBB989D, 0f3F000000;
	cvt.sat.f32.f32 	%f5, %f4;
	mov.f32 	%f6, 0f4B400001;
	mov.f32 	%f7, 0f437C0000;
	fma.rm.f32 	%f8, %f5, %f7, %f6;
	add.f32 	%f9, %f8, 0fCB40007F;
	neg.f32 	%f10, %f9;
	fma.rn.f32 	%f11, %f3, 0f3FB8AA3B, %f10;
	fma.rn.f32 	%f12, %f3, 0f32A57060, %f11;
	mov.b32 	%r3, %f8;
	shl.b32 	%r4, %r3, 23;
	mov.b32 	%f13, %r4;
	ex2.approx.ftz.f32 	%f14, %f12;
	mul.f32 	%f15, %f14, %f13;
	ld.global.f32 	%f16, [%rd7];
	div.rn.f32 	%f17, %f15, %f16;
	add.s64 	%rd11, %rd8, %rd9;
	st.global.f32 	[%rd11], %f17;
$L__BB7_2:
	ret;

}


// ===== COMPILED SASS (sm_100) =====

	.target	sm_100

	.elftype	@"ET_EXEC"


//--------------------- .note.nv.tkinfo           --------------------------
	.section	.note.nv.tkinfo,"",@"SHT_NOTE"
	.sectionflags	@"SHF_NOTE_NV_TKINFO"
	.tkinfo
        /*0018*/ 	.word	0x00000002
        /*0030*/ 	.string	""
        /*0030*/ 	.string	"ptxas"
        /*0030*/ 	.string	"Cuda compilation tools, release 13.0, V13.0.88"
        /*0030*/ 	.string	"Build cuda_13.0.r13.0/compiler.36424714_0"
        /*0030*/ 	.string	"-arch sm_100 -m 64 "



//--------------------- .note.nv.cuinfo           --------------------------
	.section	.note.nv.cuinfo,"",@"SHT_NOTE"
	.sectionflags	@"SHF_NOTE_NV_CUINFO"
        /*0018*/ 	.short	0x0002
        /*001a*/ 	.short	0x0064
        /*001c*/ 	.short	0x0082
	.zero		2


//--------------------- .nv.info                  --------------------------
	.section	.nv.info,"",@"SHT_CUDA_INFO"
	.align	4


	//----- nvinfo : EIATTR_REGCOUNT
	.align		4
        /*0000*/ 	.byte	0x04, 0x2f
        /*0002*/ 	.short	(.L_1 - .L_0)
	.align		4
.L_0:
        /*0004*/ 	.word	index@(_Z13conv2d_kernelPKfS0_Pfiiiii)
        /*0008*/ 	.word	0x00000020


	//----- nvinfo : EIATTR_FRAME_SIZE
	.align		4
.L_1:
        /*000c*/ 	.byte	0x04, 0x11
        /*000e*/ 	.short	(.L_3 - .L_2)
	.align		4
.L_2:
        /*0010*/ 	.word	index@(_Z13conv2d_kernelPKfS0_Pfiiiii)
        /*0014*/ 	.word	0x00000000


	//----- nvinfo : EIATTR_REGCOUNT
	.align		4
.L_3:
        /*0018*/ 	.byte	0x04, 0x2f
        /*001a*/ 	.short	(.L_5 - .L_4)
	.align		4
.L_4:
        /*001c*/ 	.word	index@(_Z18addBiasRelu_kernelPfPKfii)
        /*0020*/ 	.word	0x0000000c


	//----- nvinfo : EIATTR_FRAME_SIZE
	.align		4
.L_5:
        /*0024*/ 	.byte	0x04, 0x11
        /*0026*/ 	.short	(.L_7 - .L_6)
	.align		4
.L_6:
        /*0028*/ 	.word	index@(_Z18addBiasRelu_kernelPfPKfii)
        /*002c*/ 	.word	0x00000000


	//----- nvinfo : EIATTR_REGCOUNT
	.align		4
.L_7:
        /*0030*/ 	.byte	0x04, 0x2f
        /*0032*/ 	.short	(.L_9 - .L_8)
	.align		4
.L_8:
        /*0034*/ 	.word	index@(_Z14maxpool_kernelPKfPfiiii)
        /*0038*/ 	.word	0x00000014


	//----- nvinfo : EIATTR_FRAME_SIZE
	.align		4
.L_9:
        /*003c*/ 	.byte	0x04, 0x11
        /*003e*/ 	.short	(.L_11 - .L_10)
	.align		4
.L_10:
        /*0040*/ 	.word	index@(_Z14maxpool_kernelPKfPfiiii)
        /*0044*/ 	.word	0x00000000


	//----- nvinfo : EIATTR_REGCOUNT
	.align		4
.L_11:
        /*0048*/ 	.byte	0x04, 0x2f
        /*004a*/ 	.short	(.L_13 - .L_12)
	.align		4
.L_12:
        /*004c*/ 	.word	index@(_Z26conv2d_multichannel_kernelPKfS0_Pfiiiiiii)
        /*0050*/ 	.word	0x00000020


	//----- nvinfo : EIATTR_FRAME_SIZE
	.align		4
.L_13:
        /*0054*/ 	.byte	0x04, 0x11
        /*0056*/ 	.short	(.L_15 - .L_14)
	.align		4
.L_14:
        /*0058*/ 	.word	index@(_Z26conv2d_multichannel_kernelPKfS0_Pfiiiiiii)
        /*005c*/ 	.word	0x00000000


	//----- nvinfo : EIATTR_REGCOUNT
	.align		4
.L_15:
        /*0060*/ 	.byte	0x04, 0x2f
        /*0062*/ 	.short	(.L_17 - .L_16)
	.align		4
.L_16:
        /*0064*/ 	.word	index@(_Z9fc_kernelPKfS0_S0_Pfii)
        /*0068*/ 	.word	0x0000001f


	//----- nvinfo : EIATTR_FRAME_SIZE
	.align		4
.L_17:
        /*006c*/ 	.byte	0x04, 0x11
        /*006e*/ 	.short	(.L_19 - .L_18)
	.align		4
.L_18:
        /*0070*/ 	.word	index@(_Z9fc_kernelPKfS0_S0_Pfii)
        /*0074*/ 	.word	0x00000000


	//----- nvinfo : EIATTR_REGCOUNT
	.align		4
.L_19:
        /*0078*/ 	.byte	0x04, 0x2f
        /*007a*/ 	.short	(.L_21 - .L_20)
	.align		4
.L_20:
        /*007c*/ 	.word	index@(_Z15find_max_kernelPKfPfi)
        /*0080*/ 	.word	0x0000000a


	//----- nvinfo : EIATTR_FRAME_SIZE
	.align		4
.L_21:
        /*0084*/ 	.byte	0x04, 0x11
        /*0086*/ 	.short	(.L_23 - .L_22)
	.align		4
.L_22:
        /*0088*/ 	.word	index@(_Z15find_max_kernelPKfPfi)
        /*008c*/ 	.word	0x00000000


	//----- nvinfo : EIATTR_REGCOUNT
	.align		4
.L_23:
        /*0090*/ 	.byte	0x04, 0x2f
        /*0092*/ 	.short	(.L_25 - .L_24)
	.align		4
.L_24:
        /*0094*/ 	.word	index@(_Z14sum_exp_kernelPKfS0_Pfi)
        /*0098*/ 	.word	0x0000000e


	//----- nvinfo : EIATTR_FRAME_SIZE
	.align		4
.L_25:
        /*009c*/ 	.byte	0x04, 0x11
        /*009e*/ 	.short	(.L_27 - .L_26)
	.align		4
.L_26:
        /*00a0*/ 	.word	index@(_Z14sum_exp_kernelPKfS0_Pfi)
        /*00a4*/ 	.word	0x00000000


	//----- nvinfo : EIATTR_REGCOUNT
	.align		4
.L_27:
        /*00a8*/ 	.byte	0x04, 0x2f
        /*00aa*/ 	.short	(.L_29 - .L_28)
	.align		4
.L_28:
        /*00ac*/ 	.word	index@(_Z24softmax_normalize_kernelPKfPfS0_S0_i)
        /*00b0*/ 	.word	0x00000010


	//----- nvinfo : EIATTR_FRAME_SIZE
	.align		4
.L_29:
        /*00b4*/ 	.byte	0x04, 0x11
        /*00b6*/ 	.short	(.L_31 - .L_30)
	.align		4
.L_30:
        /*00b8*/ 	.word	index@($__internal_0_$__cuda_sm3x_div_rn_noftz_f32_slowpath)
        /*00bc*/ 	.word	0x00000000


	//----- nvinfo : EIATTR_FRAME_SIZE
	.align		4
.L_31:
        /*00c0*/ 	.byte	0x04, 0x11
        /*00c2*/ 	.short	(.L_33 - .L_32)
	.align		4
.L_32:
        /*00c4*/ 	.word	index@(_Z24softmax_normalize_kernelPKfPfS0_S0_i)
        /*00c8*/ 	.word	0x00000000


	//----- nvinfo : EIATTR_MIN_STACK_SIZE
	.align		4
.L_33:
        /*00cc*/ 	.byte	0x04, 0x12
        /*00ce*/ 	.short	(.L_35 - .L_34)
	.align		4
.L_34:
        /*00d0*/ 	.word	index@(_Z24softmax_normalize_kernelPKfPfS0_S0_i)
        /*00d4*/ 	.word	0x00000000


	//----- nvinfo : EIATTR_MIN_STACK_SIZE
	.align		4
.L_35:
        /*00d8*/ 	.byte	0x04, 0x12
        /*00da*/ 	.short	(.L_37 - .L_36)
	.align		4
.L_36:
        /*00dc*/ 	.word	index@(_Z14sum_exp_kernelPKfS0_Pfi)
        /*00e0*/ 	.word	0x00000000


	//----- nvinfo : EIATTR_MIN_STACK_SIZE
	.align		4
.L_37:
        /*00e4*/ 	.byte	0x04, 0x12
        /*00e6*/ 	.short	(.L_39 - .L_38)
	.align		4
.L_38:
        /*00e8*/ 	.word	index@(_Z15find_max_kernelPKfPfi)
        /*00ec*/ 	.word	0x00000000


	//----- nvinfo : EIATTR_MIN_STACK_SIZE
	.align		4
.L_39:
        /*00f0*/ 	.byte	0x04, 0x12
        /*00f2*/ 	.short	(.L_41 - .L_40)
	.align		4
.L_40:
        /*00f4*/ 	.word	index@(_Z9fc_kernelPKfS0_S0_Pfii)
        /*00f8*/ 	.word	0x00000000


	//----- nvinfo : EIATTR_MIN_STACK_SIZE
	.align		4
.L_41:
        /*00fc*/ 	.byte	0x04, 0x12
        /*00fe*/ 	.short	(.L_43 - .L_42)
	.align		4
.L_42:
        /*0100*/ 	.word	index@(_Z26conv2d_multichannel_kernelPKfS0_Pfiiiiiii)
        /*0104*/ 	.word	0x00000000


	//----- nvinfo : EIATTR_MIN_STACK_SIZE
	.align		4
.L_43:
        /*0108*/ 	.byte	0x04, 0x12
        /*010a*/ 	.short	(.L_45 - .L_44)
	.align		4
.L_44:
        /*010c*/ 	.word	index@(_Z14maxpool_kernelPKfPfiiii)
        /*0110*/ 	.word	0x00000000


	//----- nvinfo : EIATTR_MIN_STACK_SIZE
	.align		4
.L_45:
        /*0114*/ 	.byte	0x04, 0x12
        /*0116*/ 	.short	(.L_47 - .L_46)
	.align		4
.L_46:
        /*0118*/ 	.word	index@(_Z18addBiasRelu_kernelPfPKfii)
        /*011c*/ 	.word	0x00000000


	//----- nvinfo : EIATTR_MIN_STACK_SIZE
	.align		4
.L_47:
        /*0120*/ 	.byte	0x04, 0x12
        /*0122*/ 	.short	(.L_49 - .L_48)
	.align		4
.L_48:
        /*0124*/ 	.word	index@(_Z13conv2d_kernelPKfS0_Pfiiiii)
        /*0128*/ 	.word	0x00000000
.L_49:


//--------------------- .nv.compat                --------------------------
	.section	.nv.compat,"",@"SHT_CUDA_COMPAT_INFO"
	.align	4
        /*0000*/ 	.byte	0x02, 0x09, 0x00, 0x00, 0x02, 0x02, 0x01, 0x00, 0x02, 0x05, 0x05, 0x00, 0x03, 0x07, 0x01, 0x01
        /*0010*/ 	.byte	0x02, 0x03, 0x00, 0x00, 0x02, 0x06, 0x01, 0x00, 0x04, 0x0b, 0x08, 0x00, 0x01, 0x00, 0x00, 0x00
        /*0020*/ 	.byte	0x00, 0x00, 0x00, 0x00


//--------------------- .nv.info._Z24softmax_normalize_kernelPKfPfS0_S0_i --------------------------
	.section	.nv.info._Z24softmax_normalize_kernelPKfPfS0_S0_i,"",@"SHT_CUDA_INFO"
	.sectionflags	@""
	.align	4


	//----- nvinfo : EIATTR_CUDA_API_VERSION
	.align		4
        /*0000*/ 	.byte	0x04, 0x37
        /*0002*/ 	.short	(.L_51 - .L_50)
.L_50:
        /*0004*/ 	.word	0x00000082


	//----- nvinfo : EIATTR_KPARAM_INFO
	.align		4
.L_51:
        /*0008*/ 	.byte	0x04, 0x17
        /*000a*/ 	.short	(.L_53 - .L_52)
.L_52:
        /*000c*/ 	.word	0x00000000
        /*0010*/ 	.short	0x0004
        /*0012*/ 	.short	0x0020
        /*0014*/ 	.byte	0x00, 0xf0, 0x11, 0x00


	//----- nvinfo : EIATTR_KPARAM_INFO
	.align		4
.L_53:
        /*0018*/ 	.byte	0x04, 0x17
        /*001a*/ 	.short	(.L_55 - .L_54)
.L_54:
        /*001c*/ 	.word	0x00000000
        /*0020*/ 	.short	0x0003
        /*0022*/ 	.short	0x0018
        /*0024*/ 	.byte	0x00, 0xf5, 0x21, 0x00


	//----- nvinfo : EIATTR_KPARAM_INFO
	.align		4
.L_55:
        /*0028*/ 	.byte	0x04, 0x17
        /*002a*/ 	.short	(.L_57 - .L_56)
.L_56:
        /*002c*/ 	.word	0x00000000
        /*0030*/ 	.short	0x0002
        /*0032*/ 	.short	0x0010
        /*0034*/ 	.byte	0x00, 0xf5, 0x21, 0x00


	//----- nvinfo : EIATTR_KPARAM_INFO
	.align		4
.L_57:
        /*0038*/ 	.byte	0x04, 0x17
        /*003a*/ 	.short	(.L_59 - .L_58)
.L_58:
        /*003c*/ 	.word	0x00000000
        /*0040*/ 	.short	0x0001
        /*0042*/ 	.short	0x0008
        /*0044*/ 	.byte	0x00, 0xf5, 0x21, 0x00


	//----- nvinfo : EIATTR_KPARAM_INFO
	.align		4
.L_59:
        /*0048*/ 	.byte	0x04, 0x17
        /*004a*/ 	.short	(.L_61 - .L_60)
.L_60:
        /*004c*/ 	.word	0x00000000
        /*0050*/ 	.short	0x0000
        /*0052*/ 	.short	0x0000
        /*0054*/ 	.byte	0x00, 0xf5, 0x21, 0x00


	//----- nvinfo : EIATTR_SPARSE_MMA_MASK
	.align		4
.L_61:
        /*0058*/ 	.byte	0x03, 0x50
        /*005a*/ 	.short	0x0000


	//----- nvinfo : EIATTR_MAXREG_COUNT
	.align		4
        /*005c*/ 	.byte	0x03, 0x1b
        /*005e*/ 	.short	0x00ff


	//----- nvinfo : EIATTR_MERCURY_ISA_VERSION
	.align		4
        /*0060*/ 	.byte	0x03, 0x5f
        /*0062*/ 	.short	0x0101


	//----- nvinfo : EIATTR_VRC_CTA_INIT_COUNT
	.align		4
        /*0064*/ 	.byte	0x02, 0x4a
	.zero		1
	.zero		1


	//----- nvinfo : EIATTR_EXIT_INSTR_OFFSETS
	.align		4
        /*0068*/ 	.byte	0x04, 0x1c
        /*006a*/ 	.short	(.L_63 - .L_62)


	//   ....[0]....
.L_62:
        /*006c*/ 	.word	0x00000040


	//   ....[1]....
        /*0070*/ 	.word	0x00000280


	//----- nvinfo : EIATTR_CRS_STACK_SIZE
	.align		4
.L_63:
        /*0074*/ 	.byte	0x04, 0x1e
        /*0076*/ 	.short	(.L_65 - .L_64)
.L_64:
        /*0078*/ 	.word	0x00000000


	//----- nvinfo : EIATTR_CBANK_PARAM_SIZE
	.align		4
.L_65:
        /*007c*/ 	.byte	0x03, 0x19
        /*007e*/ 	.short	0x0024


	//----- nvinfo : EIATTR_PARAM_CBANK
	.align		4
        /*0080*/ 	.byte	0x04, 0x0a
        /*0082*/ 	.short	(.L_67 - .L_66)
	.align		4
.L_66:
        /*0084*/ 	.word	index@(.nv.constant0._Z24softmax_normalize_kernelPKfPfS0_S0_i)
        /*0088*/ 	.short	0x0380
        /*008a*/ 	.short	0x0024


	//----- nvinfo : EIATTR_SW_WAR
	.align		4
.L_67:
        /*008c*/ 	.byte	0x04, 0x36
        /*008e*/ 	.short	(.L_69 - .L_68)
.L_68:
        /*0090*/ 	.word	0x00000008
.L_69:


//--------------------- .nv.info._Z14sum_exp_kernelPKfS0_Pfi --------------------------
	.section	.nv.info._Z14sum_exp_kernelPKfS0_Pfi,"",@"SHT_CUDA_INFO"
	.sectionflags	@""
	.align	4


	//----- nvinfo : EIATTR_CUDA_API_VERSION
	.align		4
        /*0000*/ 	.byte	0x04, 0x37
        /*0002*/ 	.short	(.L_71 - .L_70)
.L_70:
        /*0004*/ 	.word	0x00000082


	//----- nvinfo : EIATTR_KPARAM_INFO
	.align		4
.L_71:
        /*0008*/ 	.byte	0x04, 0x17
        /*000a*/ 	.short	(.L_73 - .L_72)
.L_72:
        /*000c*/ 	.word	0x00000000
        /*0010*/ 	.short	0x0003
        /*0012*/ 	.short	0x0018
        /*0014*/ 	.byte	0x00, 0xf0, 0x11, 0x00


	//----- nvinfo : EIATTR_KPARAM_INFO
	.align		4
.L_73:
        /*0018*/ 	.byte	0x04, 0x17
        /*001a*/ 	.short	(.L_75 - .L_74)
.L_74:
        /*001c*/ 	.word	0x00000000
        /*0020*/ 	.short	0x0002
        /*0022*/ 	.short	0x0010
        /*0024*/ 	.byte	0x00, 0xf5, 0x21, 0x00


	//----- nvinfo : EIATTR_KPARAM_INFO
	.align		4
.L_75:
        /*0028*/ 	.byte	0x04, 0x17
        /*002a*/ 	.short	(.L_77 - .L_76)
.L_76:
        /*002c*/ 	.word	0x00000000
        /*0030*/ 	.short	0x0001
        /*0032*/ 	.short	0x0008
        /*0034*/ 	.byte	0x00, 0xf5, 0x21, 0x00


	//----- nvinfo : EIATTR_KPARAM_INFO
	.align		4
.L_77:
        /*0038*/ 	.byte	0x04, 0x17
        /*003a*/ 	.short	(.L_79 - .L_78)
.L_78:
        /*003c*/ 	.word	0x00000000
        /*0040*/ 	.short	0x0000
        /*0042*/ 	.short	0x0000
        /*0044*/ 	.byte	0x00, 0xf5, 0x21, 0x00


	//----- nvinfo : EIATTR_SPARSE_MMA_MASK
	.align		4
.L_79:
        /*0048*/ 	.byte	0x03, 0x50
        /*004a*/ 	.short	0x0000


	//----- nvinfo : EIATTR_MAXREG_COUNT
	.align		4
        /*004c*/ 	.byte	0x03, 0x1b
        /*004e*/ 	.short	0x00ff


	//----- nvinfo : EIATTR_NUM_BARRIERS
	.align		4
        /*0050*/ 	.byte	0x02, 0x4c
        /*0052*/ 	.byte	0x01
	.zero		1


	//----- nvinfo : EIATTR_MERCURY_ISA_VERSION
	.align		4
        /*0054*/ 	.byte	0x03, 0x5f
        /*0056*/ 	.short	0x0101


	//----- nvinfo : EIATTR_VRC_CTA_INIT_COUNT
	.align		4
        /*0058*/ 	.byte	0x02, 0x4a
	.zero		1
	.zero		1


	//----- nvinfo : EIATTR_EXIT_INSTR_OFFSETS
	.align		4
        /*005c*/ 	.byte	0x04, 0x1c
        /*005e*/ 	.short	(.L_81 - .L_80)


	//   ....[0]....
.L_80:
        /*0060*/ 	.word	0x000002c0


	//   ....[1]....
        /*0064*/ 	.word	0x00000330


	//----- nvinfo : EIATTR_CBANK_PARAM_SIZE
	.align		4
.L_81:
        /*0068*/ 	.byte	0x03, 0x19
        /*006a*/ 	.short	0x001c


	//----- nvinfo : EIATTR_PARAM_CBANK
	.align		4
        /*006c*/ 	.byte	0x04, 0x0a
        /*006e*/ 	.short	(.L_83 - .L_82)
	.align		4
.L_82:
        /*0070*/ 	.word	index@(.nv.constant0._Z14sum_exp_kernelPKfS0_Pfi)
        /*0074*/ 	.short	0x0380
        /*0076*/ 	.short	0x001c


	//----- nvinfo : EIATTR_SW_WAR
	.align		4
.L_83:
        /*0078*/ 	.byte	0x04, 0x36
        /*007a*/ 	.short	(.L_85 - .L_84)
.L_84:
        /*007c*/ 	.word	0x00000008
.L_85:


//--------------------- .nv.info._Z15find_max_kernelPKfPfi --------------------------
	.section	.nv.info._Z15find_max_kernelPKfPfi,"",@"SHT_CUDA_INFO"
	.sectionflags	@""
	.align	4


	//----- nvinfo : EIATTR_CUDA_API_VERSION
	.align		4
        /*0000*/ 	.byte	0x04, 0x37
        /*0002*/ 	.short	(.L_87 - .L_86)
.L_86:
        /*0004*/ 	.word	0x00000082


	//----- nvinfo : EIATTR_KPARAM_INFO
	.align		4
.L_87:
        /*0008*/ 	.byte	0x04, 0x17
        /*000a*/ 	.short	(.L_89 - .L_88)
.L_88:
        /*000c*/ 	.word	0x00000000
        /*0010*/ 	.short	0x0002
        /*0012*/ 	.short	0x0010
        /*0014*/ 	.byte	0x00, 0xf0, 0x11, 0x00


	//----- nvinfo : EIATTR_KPARAM_INFO
	.align		4
.L_89:
        /*0018*/ 	.byte	0x04, 0x17
        /*001a*/ 	.short	(.L_91 - .L_90)
.L_90:
        /*001c*/ 	.word	0x00000000
        /*0020*/ 	.short	0x0001
        /*0022*/ 	.short	0x0008
        /*0024*/ 	.byte	0x00, 0xf5, 0x21, 0x00


	//----- nvinfo : EIATTR_KPARAM_INFO
	.align		4
.L_91:
        /*0028*/ 	.byte	0x04, 0x17
        /*002a*/ 	.short	(.L_93 - .L_92)
.L_92:
        /*002c*/ 	.word	0x00000000
        /*0030*/ 	.short	0x0000
        /*0032*/ 	.short	0x0000
        /*0034*/ 	.byte	0x00, 0xf5, 0x21, 0x00


	//----- nvinfo : EIATTR_SPARSE_MMA_MASK
	.align		4
.L_93:
        /*0038*/ 	.byte	0x03, 0x50
        /*003a*/ 	.short	0x0000


	//----- nvinfo : EIATTR_MAXREG_COUNT
	.align		4
        /*003c*/ 	.byte	0x03, 0x1b
        /*003e*/ 	.short	0x00ff


	//----- nvinfo : EIATTR_NUM_BARRIERS
	.align		4
        /*0040*/ 	.byte	0x02, 0x4c
        /*0042*/ 	.byte	0x01
	.zero		1


	//----- nvinfo : EIATTR_MERCURY_ISA_VERSION
	.align		4
        /*0044*/ 	.byte	0x03, 0x5f
        /*0046*/ 	.short	0x0101


	//----- nvinfo : EIATTR_VRC_CTA_INIT_COUNT
	.align		4
        /*0048*/ 	.byte	0x02, 0x4a
	.zero		1
	.zero		1


	//----- nvinfo : EIATTR_EXIT_INSTR_OFFSETS
	.align		4
        /*004c*/ 	.byte	0x04, 0x1c
        /*004e*/ 	.short	(.L_95 - .L_94)


	//   ....[0]....
.L_94:
        /*0050*/ 	.word	0x000001f0


	//   ....[1]....
        /*0054*/ 	.word	0x00000260


	//----- nvinfo : EIATTR_CBANK_PARAM_SIZE
	.align		4
.L_95:
        /*0058*/ 	.byte	0x03, 0x19
        /*005a*/ 	.short	0x0014


	//----- nvinfo : EIATTR_PARAM_CBANK
	.align		4
        /*005c*/ 	.byte	0x04, 0x0a
        /*005e*/ 	.short	(.L_97 - .L_96)
	.align		4
.L_96:
        /*0060*/ 	.word	index@(.nv.constant0._Z15find_max_kernelPKfPfi)
        /*0064*/ 	.short	0x0380
        /*0066*/ 	.short	0x0014


	//----- nvinfo : EIATTR_SW_WAR
	.align		4
.L_97:
        /*0068*/ 	.byte	0x04, 0x36
        /*006a*/ 	.short	(.L_99 - .L_98)
.L_98:
        /*006c*/ 	.word	0x00000008
.L_99:


//--------------------- .nv.info._Z9fc_kernelPKfS0_S0_Pfii --------------------------
	.section	.nv.info._Z9fc_kernelPKfS0_S0_Pfii,"",@"SHT_CUDA_INFO"
	.sectionflags	@""
	.align	4


	//----- nvinfo : EIATTR_CUDA_API_VERSION
	.align		4
        /*0000*/ 	.byte	0x04, 0x37
        /*0002*/ 	.short	(.L_101 - .L_100)
.L_100:
        /*0004*/ 	.word	0x00000082


	//----- nvinfo : EIATTR_KPARAM_INFO
	.align		4
.L_101:
        /*0008*/ 	.byte	0x04, 0x17
        /*000a*/ 	.short	(.L_103 - .L_102)
.L_102:
        /*000c*/ 	.word	0x00000000
        /*0010*/ 	.short	0x0005
        /*0012*/ 	.short	0x0024
        /*0014*/ 	.byte	0x00, 0xf0, 0x11, 0x00


	//----- nvinfo : EIATTR_KPARAM_INFO
	.align		4
.L_103:
        /*0018*/ 	.byte	0x04, 0x17
        /*001a*/ 	.short	(.L_105 - .L_104)
.L_104:
        /*001c*/ 	.word	0x00000000
        /*0020*/ 	.short	0x0004
        /*0022*/ 	.short	0x0020
        /*0024*/ 	.byte	0x00, 0xf0, 0x11, 0x00


	//----- nvinfo : EIATTR_KPARAM_INFO
	.align		4
.L_105:
        /*0028*/ 	.byte	0x04, 0x17
        /*002a*/ 	.short	(.L_107 - .L_106)
.L_106:
        /*002c*/ 	.word	0x00000000
        /*0030*/ 	.short	0x0003
        /*0032*/ 	.short	0x0018
        /*0034*/ 	.byte	0x00, 0xf5, 0x21, 0x00


	//----- nvinfo : EIATTR_KPARAM_INFO
	.align		4
.L_107:
        /*0038*/ 	.byte	0x04, 0x17
        /*003a*/ 	.short	(.L_109 - .L_108)
.L_108:
        /*003c*/ 	.word	0x00000000
        /*0040*/ 	.short	0x0002
        /*0042*/ 	.short	0x0010
        /*0044*/ 	.byte	0x00, 0xf5, 0x21, 0x00


	//----- nvinfo : EIATTR_KPARAM_INFO
	.align		4
.L_109:
        /*0048*/ 	.byte	0x04, 0x17
        /*004a*/ 	.short	(.L_111 - .L_110)
.L_110:
        /*004c*/ 	.word	0x00000000
        /*0050*/ 	.short	0x0001
        /*0052*/ 	.short	0x0008
        /*0054*/ 	.byte	0x00, 0xf5, 0x21, 0x00


	//----- nvinfo : EIATTR_KPARAM_INFO
	.align		4
.L_111:
        /*0058*/ 	.byte	0x04, 0x17
        /*005a*/ 	.short	(.L_113 - .L_112)
.L_112:
        /*005c*/ 	.word	0x00000000
        /*0060*/ 	.short	0x0000
        /*0062*/ 	.short	0x0000
        /*0064*/ 	.byte	0x00, 0xf5, 0x21, 0x00


	//----- nvinfo : EIATTR_SPARSE_MMA_MASK
	.align		4
.L_113:
        /*0068*/ 	.byte	0x03, 0x50
        /*006a*/ 	.short	0x0000


	//----- nvinfo : EIATTR_MAXREG_COUNT
	.align		4
        /*006c*/ 	.byte	0x03, 0x1b
        /*006e*/ 	.short	0x00ff


	//----- nvinfo : EIATTR_MERCURY_ISA_VERSION
	.align		4
        /*0070*/ 	.byte	0x03, 0x5f
        /*0072*/ 	.short	0x0101


	//----- nvinfo : EIATTR_VRC_CTA_INIT_COUNT
	.align		4
        /*0074*/ 	.byte	0x02, 0x4a
	.zero		1
	.zero		1


	//----- nvinfo : EIATTR_EXIT_INSTR_OFFSETS
	.align		4
        /*0078*/ 	.byte	0x04, 0x1c
        /*007a*/ 	.short	(.L_115 - .L_114)


	//   ....[0]....
.L_114:
        /*007c*/ 	.word	0x00000070


	//   ....[1]....
        /*0080*/ 	.word	0x00000ad0


	//----- nvinfo : EIATTR_CBANK_PARAM_SIZE
	.align		4
.L_115:
        /*0084*/ 	.byte	0x03, 0x19
        /*0086*/ 	.short	0x0028


	//----- nvinfo : EIATTR_PARAM_CBANK
	.align		4
        /*0088*/ 	.byte	0x04, 0x0a
        /*008a*/ 	.short	(.L_117 - .L_116)
	.align		4
.L_116:
        /*008c*/ 	.word	index@(.nv.constant0._Z9fc_kernelPKfS0_S0_Pfii)
        /*0090*/ 	.short	0x0380
        /*0092*/ 	.short	0x0028


	//----- nvinfo : EIATTR_SW_WAR
	.align		4
.L_117:
        /*0094*/ 	.byte	0x04, 0x36
        /*0096*/ 	.short	(.L_119 - .L_118)
.L_118:
        /*0098*/ 	.word	0x00000008
.L_119:


//--------------------- .nv.info._Z26conv2d_multichannel_kernelPKfS0_Pfiiiiiii --------------------------
	.section	.nv.info._Z26conv2d_multichannel_kernelPKfS0_Pfiiiiiii,"",@"SHT_CUDA_INFO"
	.sectionflags	@""
	.align	4


	//----- nvinfo : EIATTR_CUDA_API_VERSION
	.align		4
        /*0000*/ 	.byte	0x04, 0x37
        /*0002*/ 	.short	(.L_121 - .L_120)
.L_120:
        /*0004*/ 	.word	0x00000082


	//----- nvinfo : EIATTR_KPARAM_INFO
	.align		4
.L_121:
        /*0008*/ 	.byte	0x04, 0x17
        /*000a*/ 	.short	(.L_123 - .L_122)
.L_122:
        /*000c*/ 	.word	0x00000000
        /*0010*/ 	.short	0x0009
        /*0012*/ 	.short	0x0030
        /*0014*/ 	.byte	0x00, 0xf0, 0x11, 0x00


	//----- nvinfo : EIATTR_KPARAM_INFO
	.align		4
.L_123:
        /*0018*/ 	.byte	0x04, 0x17
        /*001a*/ 	.short	(.L_125 - .L_124)
.L_124:
        /*001c*/ 	.word	0x00000000
        /*0020*/ 	.short	0x0008
        /*0022*/ 	.short	0x002c
        /*0024*/ 	.byte	0x00, 0xf0, 0x11, 0x00


	//----- nvinfo : EIATTR_KPARAM_INFO
	.align		4
.L_125:
        /*0028*/ 	.byte	0x04, 0x17
        /*002a*/ 	.short	(.L_127 - .L_126)
.L_126:
        /*002c*/ 	.word	0x00000000
        /*0030*/ 	.short	0x0007
        /*0032*/ 	.short	0x0028
        /*0034*/ 	.byte	0x00, 0xf0, 0x11, 0x00


	//----- nvinfo : EIATTR_KPARAM_INFO
	.align		4
.L_127:
        /*0038*/ 	.byte	0x04, 0x17
        /*003a*/ 	.short	(.L_129 - .L_128)
.L_128:
        /*003c*/ 	.word	0x00000000
        /*0040*/ 	.short	0x0006
        /*0042*/ 	.short	0x0024
        /*0044*/ 	.byte	0x00, 0xf0, 0x11, 0x00


	//----- nvinfo : EIATTR_KPARAM_INFO
	.align		4
.L_129:
        /*0048*/ 	.byte	0x04, 0x17
        /*004a*/ 	.short	(.L_131 - .L_130)
.L_130:
        /*004c*/ 	.word	0x00000000
        /*0050*/ 	.short	0x0005
        /*0052*/ 	.short	0x0020
        /*0054*/ 	.byte	0x00, 0xf0, 0x11, 0x00


	//----- nvinfo : EIATTR_KPARAM_INFO
	.align		4
.L_131:
        /*0058*/ 	.byte	0x04, 0x17
        /*005a*/ 	.short	(.L_133 - .L_132)
.L_132:
        /*005c*/ 	.word	0x00000000
        /*0060*/ 	.short	0x0004
        /*0062*/ 	.short	0x001c
        /*0064*/ 	.byte	0x00, 0xf0, 0x11, 0x00


	//----- nvinfo : EIATTR_KPARAM_INFO
	.align		4
.L_133:
        /*0068*/ 	.byte	0x04, 0x17
        /*006a*/ 	.short	(.L_135 - .L_134)
.L_134:
        /*006c*/ 	.word	0x00000000
        /*0070*/ 	.short	0x0003
        /*0072*/ 	.short	0x0018
        /*0074*/ 	.byte	0x00, 0xf0, 0x11, 0x00


	//----- nvinfo : EIATTR_KPARAM_INFO
	.align		4
.L_135:
        /*0078*/ 	.byte	0x04, 0x17
        /*007a*/ 	.short	(.L_137 - .L_136)
.L_136:
        /*007c*/ 	.word	0x00000000
        /*0080*/ 	.short	0x0002
        /*0082*/ 	.short	0x0010
        /*0084*/ 	.byte	0x00, 0xf5, 0x21, 0x00


	//----- nvinfo : EIATTR_KPARAM_INFO
	.align		4
.L_137:
        /*0088*/ 	.byte	0x04, 0x17
        /*008a*/ 	.short	(.L_139 - .L_138)
.L_138:
        /*008c*/ 	.word	0x00000000
        /*0090*/ 	.short	0x0001
        /*0092*/ 	.short	0x0008
        /*0094*/ 	.byte	0x00, 0xf5, 0x21, 0x00


	//----- nvinfo : EIATTR_KPARAM_INFO
	.align		4
.L_139:
        /*0098*/ 	.byte	0x04, 0x17
        /*009a*/ 	.short	(.L_141 - .L_140)
.L_140:
        /*009c*/ 	.word	0x00000000
        /*00a0*/ 	.short	0x0000
        /*00a2*/ 	.short	0x0000
        /*00a4*/ 	.byte	0x00, 0xf5, 0x21, 0x00


	//----- nvinfo : EIATTR_SPARSE_MMA_MASK
	.align		4
.L_141:
        /*00a8*/ 	.byte	0x03, 0x50
        /*00aa*/ 	.short	0x0000


	//----- nvinfo : EIATTR_MAXREG_COUNT
	.align		4
        /*00ac*/ 	.byte	0x03, 0x1b
        /*00ae*/ 	.short	0x00ff


	//----- nvinfo : EIATTR_MERCURY_ISA_VERSION
	.align		4
        /*00b0*/ 	.byte	0x03, 0x5f
        /*00b2*/ 	.short	0x0101


	//----- nvinfo : EIATTR_VRC_CTA_INIT_COUNT
	.align		4
        /*00b4*/ 	.byte	0x02, 0x4a
	.zero		1
	.zero		1


	//----- nvinfo : EIATTR_EXIT_INSTR_OFFSETS
	.align		4
        /*00b8*/ 	.byte	0x04, 0x1c
        /*00ba*/ 	.short	(.L_143 - .L_142)


	//   ....[0]....
.L_142:
        /*00bc*/ 	.word	0x000000f0


	//   ....[1]....
        /*00c0*/ 	.word	0x00000cb0


	//----- nvinfo : EIATTR_CBANK_PARAM_SIZE
	.align		4
.L_143:
        /*00c4*/ 	.byte	0x03, 0x19
        /*00c6*/ 	.short	0x0034


	//----- nvinfo : EIATTR_PARAM_CBANK
	.align		4
        /*00c8*/ 	.byte	0x04, 0x0a
        /*00ca*/ 	.short	(.L_145 - .L_144)
	.align		4
.L_144:
        /*00cc*/ 	.word	index@(.nv.constant0._Z26conv2d_multichannel_kernelPKfS0_Pfiiiiiii)
        /*00d0*/ 	.short	0x0380
        /*00d2*/ 	.short	0x0034


	//----- nvinfo : EIATTR_SW_WAR
	.align		4
.L_145:
        /*00d4*/ 	.byte	0x04, 0x36
        /*00d6*/ 	.short	(.L_147 - .L_146)
.L_146:
        /*00d8*/ 	.word	0x00000008
.L_147:


//--------------------- .nv.info._Z14maxpool_kernelPKfPfiiii --------------------------
	.section	.nv.info._Z14maxpool_kernelPKfPfiiii,"",@"SHT_CUDA_INFO"
	.sectionflags	@""
	.align	4


	//----- nvinfo : EIATTR_CUDA_API_VERSION
	.align		4
        /*0000*/ 	.byte	0x04, 0x37
        /*0002*/ 	.short	(.L_149 - .L_148)
.L_148:
        /*0004*/ 	.word	0x00000082


	//----- nvinfo : EIATTR_KPARAM_INFO
	.align		4
.L_149:
        /*0008*/ 	.byte	0x04, 0x17
        /*000a*/ 	.short	(.L_151 - .L_150)
.L_150:
        /*000c*/ 	.word	0x00000000
        /*0010*/ 	.short	0x0005
        /*0012*/ 	.short	0x001c
        /*0014*/ 	.byte	0x00, 0xf0, 0x11, 0x00


	//----- nvinfo : EIATTR_KPARAM_INFO
	.align		4
.L_151:
        /*0018*/ 	.byte	0x04, 0x17
        /*001a*/ 	.short	(.L_153 - .L_152)
.L_152:
        /*001c*/ 	.word	0x00000000
        /*0020*/ 	.short	0x0004
        /*0022*/ 	.short	0x0018
        /*0024*/ 	.byte	0x00, 0xf0, 0x11, 0x00


	//----- nvinfo : EIATTR_KPARAM_INFO
	.align		4
.L_153:
        /*0028*/ 	.byte	0x04, 0x17
        /*002a*/ 	.short	(.L_155 - .L_154)
.L_154:
        /*002c*/ 	.word	0x00000000
        /*0030*/ 	.short	0x0003
        /*0032*/ 	.short	0x0014
        /*0034*/ 	.byte	0x00, 0xf0, 0x11, 0x00


	//----- nvinfo : EIATTR_KPARAM_INFO
	.align		4
.L_155:
        /*0038*/ 	.byte	0x04, 0x17
        /*003a*/ 	.short	(.L_157 - .L_156)
.L_156:
        /*003c*/ 	.word	0x00000000
        /*0040*/ 	.short	0x0002
        /*0042*/ 	.short	0x0010
        /*0044*/ 	.byte	0x00, 0xf0, 0x11, 0x00


	//----- nvinfo : EIATTR_KPARAM_INFO
	.align		4
.L_157:
        /*0048*/ 	.byte	0x04, 0x17
        /*004a*/ 	.short	(.L_159 - .L_158)
.L_158:
        /*004c*/ 	.word	0x00000000
        /*0050*/ 	.short	0x0001
        /*0052*/ 	.short	0x0008
        /*0054*/ 	.byte	0x00, 0xf5, 0x21, 0x00


	//----- nvinfo : EIATTR_KPARAM_INFO
	.align		4
.L_159:
        /*0058*/ 	.byte	0x04, 0x17
        /*005a*/ 	.short	(.L_161 - .L_160)
.L_160:
        /*005c*/ 	.word	0x00000000
        /*0060*/ 	.short	0x0000
        /*0062*/ 	.short	0x0000
        /*0064*/ 	.byte	0x00, 0xf5, 0x21, 0x00


	//----- nvinfo : EIATTR_SPARSE_MMA_MASK
	.align		4
.L_161:
        /*0068*/ 	.byte	0x03, 0x50
        /*006a*/ 	.short	0x0000


	//----- nvinfo : EIATTR_MAXREG_COUNT
	.align		4
        /*006c*/ 	.byte	0x03, 0x1b
        /*006e*/ 	.short	0x00ff


	//----- nvinfo : EIATTR_MERCURY_ISA_VERSION
	.align		4
        /*0070*/ 	.byte	0x03, 0x5f
        /*0072*/ 	.short	0x0101


	//----- nvinfo : EIATTR_VRC_CTA_INIT_COUNT
	.align		4
        /*0074*/ 	.byte	0x02, 0x4a
	.zero		1
	.zero		1


	//----- nvinfo : EIATTR_EXIT_INSTR_OFFSETS
	.align		4
        /*0078*/ 	.byte	0x04, 0x1c
        /*007a*/ 	.short	(.L_163 - .L_162)


	//   ....[0]....
.L_162:
        /*007c*/ 	.word	0x000000c0


	//   ....[1]....
        /*0080*/ 	.word	0x000003d0


	//----- nvinfo : EIATTR_CBANK_PARAM_SIZE
	.align		4
.L_163:
        /*0084*/ 	.byte	0x03, 0x19
        /*0086*/ 	.short	0x0020


	//----- nvinfo : EIATTR_PARAM_CBANK
	.align		4
        /*0088*/ 	.byte	0x04, 0x0a
        /*008a*/ 	.short	(.L_165 - .L_164)
	.align		4
.L_164:
        /*008c*/ 	.word	index@(.nv.constant0._Z14maxpool_kernelPKfPfiiii)
        /*0090*/ 	.short	0x0380
        /*0092*/ 	.short	0x0020


	//----- nvinfo : EIATTR_SW_WAR
	.align		4
.L_165:
        /*0094*/ 	.byte	0x04, 0x36
        /*0096*/ 	.short	(.L_167 - .L_166)
.L_166:
        /*0098*/ 	.word	0x00000008
.L_167:


//--------------------- .nv.info._Z18addBiasRelu_kernelPfPKfii --------------------------
	.section	.nv.info._Z18addBiasRelu_kernelPfPKfii,"",@"SHT_CUDA_INFO"
	.sectionflags	@""
	.align	4


	//----- nvinfo : EIATTR_CUDA_API_VERSION
	.align		4
        /*0000*/ 	.byte	0x04, 0x37
        /*0002*/ 	.short	(.L_169 - .L_168)
.L_168:
        /*0004*/ 	.word	0x00000082


	//----- nvinfo : EIATTR_KPARAM_INFO
	.align		4
.L_169:
        /*0008*/ 	.byte	0x04, 0x17
        /*000a*/ 	.short	(.L_171 - .L_170)
.L_170:
        /*000c*/ 	.word	0x00000000
        /*0010*/ 	.short	0x0003
        /*0012*/ 	.short	0x0014
        /*0014*/ 	.byte	0x00, 0xf0, 0x11, 0x00


	//----- nvinfo : EIATTR_KPARAM_INFO
	.align		4
.L_171:
        /*0018*/ 	.byte	0x04, 0x17
        /*001a*/ 	.short	(.L_173 - .L_172)
.L_172:
        /*001c*/ 	.word	0x00000000
        /*0020*/ 	.short	0x0002
        /*0022*/ 	.short	0x0010
        /*0024*/ 	.byte	0x00, 0xf0, 0x11, 0x00


	//----- nvinfo : EIATTR_KPARAM_INFO
	.align		4
.L_173:
        /*0028*/ 	.byte	0x04, 0x17
        /*002a*/ 	.short	(.L_175 - .L_174)
.L_174:
        /*002c*/ 	.word	0x00000000
        /*0030*/ 	.short	0x0001
        /*0032*/ 	.short	0x0008
        /*0034*/ 	.byte	0x00, 0xf5, 0x21, 0x00


	//----- nvinfo : EIATTR_KPARAM_INFO
	.align		4
.L_175:
        /*0038*/ 	.byte	0x04, 0x17
        /*003a*/ 	.short	(.L_177 - .L_176)
.L_176:
        /*003c*/ 	.word	0x00000000
        /*0040*/ 	.short	0x0000
        /*0042*/ 	.short	0x0000
        /*0044*/ 	.byte	0x00, 0xf5, 0x21, 0x00


	//----- nvinfo : EIATTR_SPARSE_MMA_MASK
	.align		4
.L_177:
        /*0048*/ 	.byte	0x03, 0x50
        /*004a*/ 	.short	0x0000


	//----- nvinfo : EIATTR_MAXREG_COUNT
	.align		4
        /*004c*/ 	.byte	0x03, 0x1b
        /*004e*/ 	.short	0x00ff


	//----- nvinfo : EIATTR_MERCURY_ISA_VERSION
	.align		4
        /*0050*/ 	.byte	0x03, 0x5f
        /*0052*/ 	.short	0x0101


	//----- nvinfo : EIATTR_VRC_CTA_INIT_COUNT
	.align		4
        /*0054*/ 	.byte	0x02, 0x4a
	.zero		1
	.zero		1


	//----- nvinfo : EIATTR_EXIT_INSTR_OFFSETS
	.align		4
        /*0058*/ 	.byte	0x04, 0x1c
        /*005a*/ 	.short	(.L_179 - .L_178)


	//   ....[0]....
.L_178:
        /*005c*/ 	.word	0x00000070


	//   ....[1]....
        /*0060*/ 	.word	0x000002b0


	//----- nvinfo : EIATTR_CBANK_PARAM_SIZE
	.align		4
.L_179:
        /*0064*/ 	.byte	0x03, 0x19
        /*0066*/ 	.short	0x0018


	//----- nvinfo : EIATTR_PARAM_CBANK
	.align		4
        /*0068*/ 	.byte	0x04, 0x0a
        /*006a*/ 	.short	(.L_181 - .L_180)
	.align		4
.L_180:
        /*006c*/ 	.word	index@(.nv.constant0._Z18addBiasRelu_kernelPfPKfii)
        /*0070*/ 	.short	0x0380
        /*0072*/ 	.short	0x0018


	//----- nvinfo : EIATTR_SW_WAR
	.align		4
.L_181:
        /*0074*/ 	.byte	0x04, 0x36
        /*0076*/ 	.short	(.L_183 - .L_182)
.L_182:
        /*0078*/ 	.word	0x00000008
.L_183:


//--------------------- .nv.info._Z13conv2d_kernelPKfS0_Pfiiiii --------------------------
	.section	.nv.info._Z13conv2d_kernelPKfS0_Pfiiiii,"",@"SHT_CUDA_INFO"
	.sectionflags	@""
	.align	4


	//----- nvinfo : EIATTR_CUDA_API_VERSION
	.align		4
        /*0000*/ 	.byte	0x04, 0x37
        /*0002*/ 	.short	(.L_185 - .L_184)
.L_184:
        /*0004*/ 	.word	0x00000082


	//----- nvinfo : EIATTR_KPARAM_INFO
	.align		4
.L_185:
        /*0008*/ 	.byte	0x04, 0x17
        /*000a*/ 	.short	(.L_187 - .L_186)
.L_186:
        /*000c*/ 	.word	0x00000000
        /*0010*/ 	.short	0x0007
        /*0012*/ 	.short	0x0028
        /*0014*/ 	.byte	0x00, 0xf0, 0x11, 0x00


	//----- nvinfo : EIATTR_KPARAM_INFO
	.align		4
.L_187:
        /*0018*/ 	.byte	0x04, 0x17
        /*001a*/ 	.short	(.L_189 - .L_188)
.L_188:
        /*001c*/ 	.word	0x00000000
        /*0020*/ 	.short	0x0006
        /*0022*/ 	.short	0x0024
        /*0024*/ 	.byte	0x00, 0xf0, 0x11, 0x00


	//----- nvinfo : EIATTR_KPARAM_INFO
	.align		4
.L_189:
        /*0028*/ 	.byte	0x04, 0x17
        /*002a*/ 	.short	(.L_191 - .L_190)
.L_190:
        /*002c*/ 	.word	0x00000000
        /*0030*/ 	.short	0x0005
        /*0032*/ 	.short	0x0020
        /*0034*/ 	.byte	0x00, 0xf0, 0x11, 0x00


	//----- nvinfo : EIATTR_KPARAM_INFO
	.align		4
.L_191:
        /*0038*/ 	.byte	0x04, 0x17
        /*003a*/ 	.short	(.L_193 - .L_192)
.L_192:
        /*003c*/ 	.word	0x00000000
        /*0040*/ 	.short	0x0004
        /*0042*/ 	.short	0x001c
        /*0044*/ 	.byte	0x00, 0xf0, 0x11, 0x00


	//----- nvinfo : EIATTR_KPARAM_INFO
	.align		4
.L_193:
        /*0048*/ 	.byte	0x04, 0x17
        /*004a*/ 	.short	(.L_195 - .L_194)
.L_194:
        /*004c*/ 	.word	0x00000000
        /*0050*/ 	.short	0x0003
        /*0052*/ 	.short	0x0018
        /*0054*/ 	.byte	0x00, 0xf0, 0x11, 0x00


	//----- nvinfo : EIATTR_KPARAM_INFO
	.align		4
.L_195:
        /*0058*/ 	.byte	0x04, 0x17
        /*005a*/ 	.short	(.L_197 - .L_196)
.L_196:
        /*005c*/ 	.word	0x00000000
        /*0060*/ 	.short	0x0002
        /*0062*/ 	.short	0x0010
        /*0064*/ 	.byte	0x00, 0xf5, 0x21, 0x00


	//----- nvinfo : EIATTR_KPARAM_INFO
	.align		4
.L_197:
        /*0068*/ 	.byte	0x04, 0x17
        /*006a*/ 	.short	(.L_199 - .L_198)
.L_198:
        /*006c*/ 	.word	0x00000000
        /*0070*/ 	.short	0x0001
        /*0072*/ 	.short	0x0008
        /*0074*/ 	.byte	0x00, 0xf5, 0x21, 0x00


	//----- nvinfo : EIATTR_KPARAM_INFO
	.align		4
.L_199:
        /*0078*/ 	.byte	0x04, 0x17
        /*007a*/ 	.short	(.L_201 - .L_200)
.L_200:
        /*007c*/ 	.word	0x00000000
        /*0080*/ 	.short	0x0000
        /*0082*/ 	.short	0x0000
        /*0084*/ 	.byte	0x00, 0xf5, 0x21, 0x00


	//----- nvinfo : EIATTR_SPARSE_MMA_MASK
	.align		4
.L_201:
        /*0088*/ 	.byte	0x03, 0x50
        /*008a*/ 	.short	0x0000


	//----- nvinfo : EIATTR_MAXREG_COUNT
	.align		4
        /*008c*/ 	.byte	0x03, 0x1b
        /*008e*/ 	.short	0x00ff


	//----- nvinfo : EIATTR_MERCURY_ISA_VERSION
	.align		4
        /*0090*/ 	.byte	0x03, 0x5f
        /*0092*/ 	.short	0x0101


	//----- nvinfo : EIATTR_VRC_CTA_INIT_COUNT
	.align		4
        /*0094*/ 	.byte	0x02, 0x4a
	.zero		1
	.zero		1


	//----- nvinfo : EIATTR_EXIT_INSTR_OFFSETS
	.align		4
        /*0098*/ 	.byte	0x04, 0x1c
        /*009a*/ 	.short	(.L_203 - .L_202)


	//   ....[0]....
.L_202:
        /*009c*/ 	.word	0x000000d0


	//   ....[1]....
        /*00a0*/ 	.word	0x00000d00


	//----- nvinfo : EIATTR_CBANK_PARAM_SIZE
	.align		4
.L_203:
        /*00a4*/ 	.byte	0x03, 0x19
        /*00a6*/ 	.short	0x002c


	//----- nvinfo : EIATTR_PARAM_CBANK
	.align		4
        /*00a8*/ 	.byte	0x04, 0x0a
        /*00aa*/ 	.short	(.L_205 - .L_204)
	.align		4
.L_204:
        /*00ac*/ 	.word	index@(.nv.constant0._Z13conv2d_kernelPKfS0_Pfiiiii)
        /*00b0*/ 	.short	0x0380
        /*00b2*/ 	.short	0x002c


	//----- nvinfo : EIATTR_SW_WAR
	.align		4
.L_205:
        /*00b4*/ 	.byte	0x04, 0x36
        /*00b6*/ 	.short	(.L_207 - .L_206)
.L_206:
        /*00b8*/ 	.word	0x00000008
.L_207:


//--------------------- .nv.callgraph             --------------------------
	.section	.nv.callgraph,"",@"SHT_CUDA_CALLGRAPH"
	.align	4
	.sectionentsize	8
	.align		4
        /*0000*/ 	.word	0x00000000
	.align		4
        /*0004*/ 	.word	0xffffffff
	.align		4
        /*0008*/ 	.word	0x00000000
	.align		4
        /*000c*/ 	.word	0xfffffffe
	.align		4
        /*0010*/ 	.word	0x00000000
	.align		4
        /*0014*/ 	.word	0xfffffffd
	.align		4
        /*0018*/ 	.word	0x00000000
	.align		4
        /*001c*/ 	.word	0xfffffffc


//--------------------- .text._Z24softmax_normalize_kernelPKfPfS0_S0_i --------------------------
	.section	.text._Z24softmax_normalize_kernelPKfPfS0_S0_i,"ax",@progbits
	.align	128
        .global         _Z24softmax_normalize_kernelPKfPfS0_S0_i
        .type           _Z24softmax_normalize_kernelPKfPfS0_S0_i,@function
        .size           _Z24softmax_normalize_kernelPKfPfS0_S0_i,(.L_x_46 - _Z24softmax_normalize_kernelPKfPfS0_S0_i)
        .other          _Z24softmax_normalize_kernelPKfPfS0_S0_i,@"STO_CUDA_ENTRY STV_DEFAULT"
_Z24softmax_normalize_kernelPKfPfS0_S0_i:
.text._Z24softmax_normalize_kernelPKfPfS0_S0_i:
[----:B------:R-:W-:Y:S01]  /*0000*/  LDC R1, c[0x0][0x37c] ;  /* 0x0000df00ff017b82 */ /* 0x000fe20000000800 */
[----:B------:R-:W0:Y:S01]  /*0010*/  S2R R2, SR_TID.X ;  /* 0x0000000000027919 */ /* 0x000e220000002100 */
[----:B------:R-:W0:Y:S02]  /*0020*/  LDCU UR4, c[0x0][0x3a0] ;  /* 0x00007400ff0477ac */ /* 0x000e240008000800 */
[----:B0-----:R-:W-:-:S13]  /*0030*/  ISETP.GE.AND P0, PT, R2, UR4, PT ;  /* 0x0000000402007c0c */ /* 0x001fda000bf06270 */
[----:B------:R-:W-:Y:S05]  /*0040*/  @P0 EXIT ;  /* 0x000000000000094d */ /* 0x000fea0003800000 */
[----:B------:R-:W0:Y:S01]  /*0050*/  LDC.64 R4, c[0x0][0x380] ;  /* 0x0000e000ff047b82 */ /* 0x000e220000000a00 */
[----:B------:R-:W1:Y:S07]  /*0060*/  LDCU.64 UR4, c[0x0][0x358] ;  /* 0x00006b00ff0477ac */ /* 0x000e6e0008000a00 */
[----:B------:R-:W2:Y:S08]  /*0070*/  LDC.64 R6, c[0x0][0x390] ;  /* 0x0000e400ff067b82 */ /* 0x000eb00000000a00 */
[----:B------:R-:W3:Y:S01]  /*0080*/  LDC.64 R8, c[0x0][0x398] ;  /* 0x0000e600ff087b82 */ /* 0x000ee20000000a00 */
[----:B0-----:R-:W-:-:S06]  /*0090*/  IMAD.WIDE.U32 R4, R2, 0x4, R4 ;  /* 0x0000000402047825 */ /* 0x001fcc00078e0004 */
[----:B-1----:R-:W4:Y:S04]  /*00a0*/  LDG.E R4, desc[UR4][R4.64] ;  /* 0x0000000404047981 */ /* 0x002f28000c1e1900 */
[----:B--2---:R-:W4:Y:S04]  /*00b0*/  LDG.E R7, desc[UR4][R6.64] ;  /* 0x0000000406077981 */ /* 0x004f28000c1e1900 */
[----:B---3--:R-:W2:Y:S01]  /*00c0*/  LDG.E R3, desc[UR4][R8.64] ;  /* 0x0000000408037981 */ /* 0x008ea2000c1e1900 */
[----:B------:R-:W-:Y:S02]  /*00d0*/  IMAD.MOV.U32 R11, RZ, RZ, 0x3bbb989d ;  /* 0x3bbb989dff0b7424 */ /* 0x000fe400078e00ff */
[----:B------:R-:W-:Y:S01]  /*00e0*/  IMAD.MOV.U32 R13, RZ, RZ, 0x437c0000 ;  /* 0x437c0000ff0d7424 */ /* 0x000fe200078e00ff */
[----:B------:R-:W-:Y:S01]  /*00f0*/  BSSY.RECONVERGENT B0, `(.L_x_0) ;  /* 0x0000015000007945 */ /* 0x000fe20003800200 */
[----:B----4-:R-:W-:-:S04]  /*0100*/  FADD R0, R4, -R7 ;  /* 0x8000000704007221 */ /* 0x010fc80000000000 */
[----:B------:R-:W-:-:S04]  /*0110*/  FFMA.SAT R10, R0, R11, 0.5 ;  /* 0x3f000000000a7423 */ /* 0x000fc8000000200b */
[----:B------:R-:W-:-:S04]  /*0120*/  FFMA.RM R10, R10, R13, 12582913 ;  /* 0x4b4000010a0a7423 */ /* 0x000fc8000000400d */
[----:B------:R-:W-:-:S04]  /*0130*/  FADD R11, R10, -12583039 ;  /* 0xcb40007f0a0b7421 */ /* 0x000fc80000000000 */
[----:B------:R-:W-:-:S04]  /*0140*/  FFMA R11, R0, 1.4426950216293334961, -R11 ;  /* 0x3fb8aa3b000b7823 */ /* 0x000fc8000000080b */
[----:B------:R-:W-:Y:S01]  /*0150*/  FFMA R11, R0, 1.925963033500011079e-08, R11 ;  /* 0x32a57060000b7823 */ /* 0x000fe2000000000b */
[----:B--2---:R-:W0:Y:S08]  /*0160*/  MUFU.RCP R12, R3 ;  /* 0x00000003000c7308 */ /* 0x004e300000001000 */
[----:B------:R-:W1:Y:S01]  /*0170*/  MUFU.EX2 R11, R11 ;  /* 0x0000000b000b7308 */ /* 0x000e620000000800 */
[----:B------:R-:W-:-:S02]  /*0180*/  IMAD.SHL.U32 R0, R10, 0x800000, RZ ;  /* 0x008000000a007824 */ /* 0x000fc400078e00ff */
[----:B0-----:R-:W-:Y:S02]  /*0190*/  FFMA R5, -R3, R12, 1 ;  /* 0x3f80000003057423 */ /* 0x001fe4000000010c */
[----:B-1----:R-:W-:-:S04]  /*01a0*/  FMUL R0, R0, R11 ;  /* 0x0000000b00007220 */ /* 0x002fc80000400000 */
[----:B------:R-:W0:Y:S01]  /*01b0*/  FCHK P0, R0, R3 ;  /* 0x0000000300007302 */ /* 0x000e220000000000 */
[----:B------:R-:W-:-:S04]  /*01c0*/  FFMA R5, R12, R5, R12 ;  /* 0x000000050c057223 */ /* 0x000fc8000000000c */
[----:B------:R-:W-:-:S04]  /*01d0*/  FFMA R4, R0, R5, RZ ;  /* 0x0000000500047223 */ /* 0x000fc800000000ff */
[----:B------:R-:W-:-:S04]  /*01e0*/  FFMA R6, -R3, R4, R0 ;  /* 0x0000000403067223 */ /* 0x000fc80000000100 */
[----:B------:R-:W-:Y:S01]  /*01f0*/  FFMA R7, R5, R6, R4 ;  /* 0x0000000605077223 */ /* 0x000fe20000000004 */
[----:B0-----:R-:W-:Y:S06]  /*0200*/  @!P0 BRA `(.L_x_1) ;  /* 0x00000000000c8947 */ /* 0x001fec0003800000 */
[----:B------:R-:W-:-:S07]  /*0210*/  MOV R4, 0x230 ;  /* 0x0000023000047802 */ /* 0x000fce0000000f00 */
[----:B------:R-:W-:Y:S05]  /*0220*/  CALL.REL.NOINC `($__internal_0_$__cuda_sm3x_div_rn_noftz_f32_slowpath) ;  /* 0x0000000000187944 */ /* 0x000fea0003c00000 */
[----:B------:R-:W-:-:S07]  /*0230*/  IMAD.MOV.U32 R7, RZ, RZ, R0 ;  /* 0x000000ffff077224 */ /* 0x000fce00078e0000 */
.L_x_1:
[----:B------:R-:W-:Y:S05]  /*0240*/  BSYNC.RECONVERGENT B0 ;  /* 0x0000000000007941 */ /* 0x000fea0003800200 */
.L_x_0:
[----:B------:R-:W0:Y:S02]  /*0250*/  LDC.64 R4, c[0x0][0x388] ;  /* 0x0000e200ff047b82 */ /* 0x000e240000000a00 */
[----:B0-----:R-:W-:-:S05]  /*0260*/  IMAD.WIDE.U32 R2, R2, 0x4, R4 ;  /* 0x0000000402027825 */ /* 0x001fca00078e0004 */
[----:B------:R-:W-:Y:S01]  /*0270*/  STG.E desc[UR4][R2.64], R7 ;  /* 0x0000000702007986 */ /* 0x000fe2000c101904 */
[----:B------:R-:W-:Y:S05]  /*0280*/  EXIT ;  /* 0x000000000000794d */ /* 0x000fea0003800000 */
        .weak           $__internal_0_$__cuda_sm3x_div_rn_noftz_f32_slowpath
        .type           $__internal_0_$__cuda_sm3x_div_rn_noftz_f32_slowpath,@function
        .size           $__internal_0_$__cuda_sm3x_div_rn_noftz_f32_slowpath,(.L_x_46 - $__internal_0_$__cuda_sm3x_div_rn_noftz_f32_slowpath)
$__internal_0_$__cuda_sm3x_div_rn_noftz_f32_slowpath:
[--C-:B------:R-:W-:Y:S01]  /*0290*/  SHF.R.U32.HI R6, RZ, 0x17, R3.reuse ;  /* 0x00000017ff067819 */ /* 0x100fe20000011603 */
[----:B------:R-:W-:Y:S01]  /*02a0*/  BSSY.RECONVERGENT B1, `(.L_x_2) ;  /* 0x0000064000017945 */ /* 0x000fe20003800200 */
[--C-:B------:R-:W-:Y:S01]  /*02b0*/  SHF.R.U32.HI R5, RZ, 0x17, R0.reuse ;  /* 0x00000017ff057819 */ /* 0x100fe20000011600 */
[----:B------:R-:W-:Y:S01]  /*02c0*/  IMAD.MOV.U32 R7, RZ, RZ, R0 ;  /* 0x000000ffff077224 */ /* 0x000fe200078e0000 */
[----:B------:R-:W-:Y:S01]  /*02d0*/  LOP3.LUT R6, R6, 0xff, RZ, 0xc0, !PT ;  /* 0x000000ff06067812 */ /* 0x000fe200078ec0ff */
[----:B------:R-:W-:Y:S01]  /*02e0*/  IMAD.MOV.U32 R8, RZ, RZ, R3 ;  /* 0x000000ffff087224 */ /* 0x000fe200078e0003 */
[----:B------:R-:W-:-:S03]  /*02f0*/  LOP3.LUT R5, R5, 0xff, RZ, 0xc0, !PT ;  /* 0x000000ff05057812 */ /* 0x000fc600078ec0ff */
[----:B------:R-:W-:Y:S02]  /*0300*/  VIADD R11, R6, 0xffffffff ;  /* 0xffffffff060b7836 */ /* 0x000fe40000000000 */
[----:B------:R-:W-:-:S03]  /*0310*/  VIADD R10, R5, 0xffffffff ;  /* 0xffffffff050a7836 */ /* 0x000fc60000000000 */
[----:B------:R-:W-:-:S04]  /*0320*/  ISETP.GT.U32.AND P0, PT, R11, 0xfd, PT ;  /* 0x000000fd0b00780c */ /* 0x000fc80003f04070 */
[----:B------:R-:W-:-:S13]  /*0330*/  ISETP.GT.U32.OR P0, PT, R10, 0xfd, P0 ;  /* 0x000000fd0a00780c */ /* 0x000fda0000704470 */
[----:B------:R-:W-:Y:S01]  /*0340*/  @!P0 IMAD.MOV.U32 R9, RZ, RZ, RZ ;  /* 0x000000ffff098224 */ /* 0x000fe200078e00ff */
[----:B------:R-:W-:Y:S06]  /*0350*/  @!P0 BRA `(.L_x_3) ;  /* 0x00000000005c8947 */ /* 0x000fec0003800000 */
[----:B------:R-:W-:Y:S02]  /*0360*/  FSETP.GTU.FTZ.AND P0, PT, |R0|, +INF , PT ;  /* 0x7f8000000000780b */ /* 0x000fe40003f1c200 */
[----:B------:R-:W-:-:S04]  /*0370*/  FSETP.GTU.FTZ.AND P1, PT, |R3|, +INF , PT ;  /* 0x7f8000000300780b */ /* 0x000fc80003f3c200 */
[----:B------:R-:W-:-:S13]  /*0380*/  PLOP3.LUT P0, PT, P0, P1, PT, 0xf8, 0x8f ;  /* 0x00000000008f781c */ /* 0x000fda0000703f70 */
[----:B------:R-:W-:Y:S05]  /*0390*/  @P0 BRA `(.L_x_4) ;  /* 0x00000004004c0947 */ /* 0x000fea0003800000 */
[----:B------:R-:W-:-:S13]  /*03a0*/  LOP3.LUT P0, RZ, R8, 0x7fffffff, R7, 0xc8, !PT ;  /* 0x7fffffff08ff7812 */ /* 0x000fda000780c807 */
[----:B------:R-:W-:Y:S05]  /*03b0*/  @!P0 BRA `(.L_x_5) ;  /* 0x00000004003c8947 */ /* 0x000fea0003800000 */
[C---:B------:R-:W-:Y:S02]  /*03c0*/  FSETP.NEU.FTZ.AND P2, PT, |R0|.reuse, +INF , PT ;  /* 0x7f8000000000780b */ /* 0x040fe40003f5d200 */
[----:B------:R-:W-:Y:S02]  /*03d0*/  FSETP.NEU.FTZ.AND P1, PT, |R3|, +INF , PT ;  /* 0x7f8000000300780b */ /* 0x000fe40003f3d200 */
[----:B------:R-:W-:-:S11]  /*03e0*/  FSETP.NEU.FTZ.AND P0, PT, |R0|, +INF , PT ;  /* 0x7f8000000000780b */ /* 0x000fd60003f1d200 */
[----:B------:R-:W-:Y:S05]  /*03f0*/  @!P1 BRA !P2, `(.L_x_5) ;  /* 0x00000004002c9947 */ /* 0x000fea0005000000 */
[----:B------:R-:W-:-:S04]  /*0400*/  LOP3.LUT P2, RZ, R7, 0x7fffffff, RZ, 0xc0, !PT ;  /* 0x7fffffff07ff7812 */ /* 0x000fc8000784c0ff */
[----:B------:R-:W-:-:S13]  /*0410*/  PLOP3.LUT P1, PT, P1, P2, PT, 0x2f, 0xf2 ;  /* 0x0000000000f2781c */ /* 0x000fda0000f24577 */
[----:B------:R-:W-:Y:S05]  /*0420*/  @P1 BRA `(.L_x_6) ;  /* 0x0000000400181947 */ /* 0x000fea0003800000 */
[----:B------:R-:W-:-:S04]  /*0430*/  LOP3.LUT P1, RZ, R8, 0x7fffffff, RZ, 0xc0, !PT ;  /* 0x7fffffff08ff7812 */ /* 0x000fc8000782c0ff */
[----:B------:R-:W-:-:S13]  /*0440*/  PLOP3.LUT P0, PT, P0, P1, PT, 0x2f, 0xf2 ;  /* 0x0000000000f2781c */ /* 0x000fda0000702577 */
[----:B------:R-:W-:Y:S05]  /*0450*/  @P0 BRA `(.L_x_7) ;  /* 0x0000000400000947 */ /* 0x000fea0003800000 */
[----:B------:R-:W-:Y:S02]  /*0460*/  ISETP.GE.AND P0, PT, R10, RZ, PT ;  /* 0x000000ff0a00720c */ /* 0x000fe40003f06270 */
[----:B------:R-:W-:-:S11]  /*0470*/  ISETP.GE.AND P1, PT, R11, RZ, PT ;  /* 0x000000ff0b00720c */ /* 0x000fd60003f26270 */
[----:B------:R-:W-:Y:S02]  /*0480*/  @P0 IMAD.MOV.U32 R9, RZ, RZ, RZ ;  /* 0x000000ffff090224 */ /* 0x000fe400078e00ff */
[----:B------:R-:W-:Y:S01]  /*0490*/  @!P0 FFMA R7, R0, 1.84467440737095516160e+19, RZ ;  /* 0x5f80000000078823 */ /* 0x000fe200000000ff */
[----:B------:R-:W-:Y:S02]  /*04a0*/  @!P0 IMAD.MOV.U32 R9, RZ, RZ, -0x40 ;  /* 0xffffffc0ff098424 */ /* 0x000fe400078e00ff */
[----:B------:R-:W-:-:S03]  /*04b0*/  @!P1 FFMA R8, R3, 1.84467440737095516160e+19, RZ ;  /* 0x5f80000003089823 */ /* 0x000fc600000000ff */
[----:B------:R-:W-:-:S07]  /*04c0*/  @!P1 IADD3 R9, PT, PT, R9, 0x40, RZ ;  /* 0x0000004009099810 */ /* 0x000fce0007ffe0ff */
.L_x_3:
[----:B------:R-:W-:Y:S01]  /*04d0*/  LEA R3, R6, 0xc0800000, 0x17 ;  /* 0xc080000006037811 */ /* 0x000fe200078eb8ff */
[----:B------:R-:W-:Y:S01]  /*04e0*/  VIADD R5, R5, 0xffffff81 ;  /* 0xffffff8105057836 */ /* 0x000fe20000000000 */
[----:B------:R-:W-:Y:S03]  /*04f0*/  BSSY.RECONVERGENT B2, `(.L_x_8) ;  /* 0x0000035000027945 */ /* 0x000fe60003800200 */
[----:B------:R-:W-:Y:S01]  /*0500*/  IMAD.IADD R3, R8, 0x1, -R3 ;  /* 0x0000000108037824 */ /* 0x000fe200078e0a03 */
[C---:B------:R-:W-:Y:S01]  /*0510*/  IADD3 R6, PT, PT, R5.reuse, 0x7f, -R6 ;  /* 0x0000007f05067810 */ /* 0x040fe20007ffe806 */
[----:B------:R-:W-:Y:S02]  /*0520*/  IMAD R0, R5, -0x800000, R7 ;  /* 0xff80000005007824 */ /* 0x000fe400078e0207 */
[----:B------:R-:W0:Y:S01]  /*0530*/  MUFU.RCP R8, R3 ;  /* 0x0000000300087308 */ /* 0x000e220000001000 */
[----:B------:R-:W-:Y:S01]  /*0540*/  FADD.FTZ R11, -R3, -RZ ;  /* 0x800000ff030b7221 */ /* 0x000fe20000010100 */
[----:B------:R-:W-:-:S03]  /*0550*/  IMAD.IADD R6, R6, 0x1, R9 ;  /* 0x0000000106067824 */ /* 0x000fc600078e0209 */
[----:B0-----:R-:W-:-:S04]  /*0560*/  FFMA R13, R8, R11, 1 ;  /* 0x3f800000080d7423 */ /* 0x001fc8000000000b */
[----:B------:R-:W-:-:S04]  /*0570*/  FFMA R10, R8, R13, R8 ;  /* 0x0000000d080a7223 */ /* 0x000fc80000000008 */
[----:B------:R-:W-:-:S04]  /*0580*/  FFMA R7, R0, R10, RZ ;  /* 0x0000000a00077223 */ /* 0x000fc800000000ff */
[----:B------:R-:W-:-:S04]  /*0590*/  FFMA R8, R11, R7, R0 ;  /* 0x000000070b087223 */ /* 0x000fc80000000000 */
[----:B------:R-:W-:-:S04]  /*05a0*/  FFMA R7, R10, R8, R7 ;  /* 0x000000080a077223 */ /* 0x000fc80000000007 */
[----:B------:R-:W-:-:S04]  /*05b0*/  FFMA R8, R11, R7, R0 ;  /* 0x000000070b087223 */ /* 0x000fc80000000000 */
[----:B------:R-:W-:-:S05]  /*05c0*/  FFMA R0, R10, R8, R7 ;  /* 0x000000080a007223 */ /* 0x000fca0000000007 */
[----:B------:R-:W-:-:S04]  /*05d0*/  SHF.R.U32.HI R3, RZ, 0x17, R0 ;  /* 0x00000017ff037819 */ /* 0x000fc80000011600 */
[----:B------:R-:W-:-:S05]  /*05e0*/  LOP3.LUT R3, R3, 0xff, RZ, 0xc0, !PT ;  /* 0x000000ff03037812 */ /* 0x000fca00078ec0ff */
[----:B------:R-:W-:-:S04]  /*05f0*/  IMAD.IADD R9, R3, 0x1, R6 ;  /* 0x0000000103097824 */ /* 0x000fc800078e0206 */
[----:B------:R-:W-:-:S05]  /*0600*/  VIADD R3, R9, 0xffffffff ;  /* 0xffffffff09037836 */ /* 0x000fca0000000000 */
[----:B------:R-:W-:-:S13]  /*0610*/  ISETP.GE.U32.AND P0, PT, R3, 0xfe, PT ;  /* 0x000000fe0300780c */ /* 0x000fda0003f06070 */
[----:B------:R-:W-:Y:S05]  /*0620*/  @!P0 BRA `(.L_x_9) ;  /* 0x0000000000808947 */ /* 0x000fea0003800000 */
[----:B------:R-:W-:-:S13]  /*0630*/  ISETP.GT.AND P0, PT, R9, 0xfe, PT ;  /* 0x000000fe0900780c */ /* 0x000fda0003f04270 */
[----:B------:R-:W-:Y:S05]  /*0640*/  @P0 BRA `(.L_x_10) ;  /* 0x00000000006c0947 */ /* 0x000fea0003800000 */
[----:B------:R-:W-:-:S13]  /*0650*/  ISETP.GE.AND P0, PT, R9, 0x1, PT ;  /* 0x000000010900780c */ /* 0x000fda0003f06270 */
[----:B------:R-:W-:Y:S05]  /*0660*/  @P0 BRA `(.L_x_11) ;  /* 0x0000000000740947 */ /* 0x000fea0003800000 */
[----:B------:R-:W-:Y:S02]  /*0670*/  ISETP.GE.AND P0, PT, R9, -0x18, PT ;  /* 0xffffffe80900780c */ /* 0x000fe40003f06270 */
[----:B------:R-:W-:-:S11]  /*0680*/  LOP3.LUT R0, R0, 0x80000000, RZ, 0xc0, !PT ;  /* 0x8000000000007812 */ /* 0x000fd600078ec0ff */
[----:B------:R-:W-:Y:S05]  /*0690*/  @!P0 BRA `(.L_x_11) ;  /* 0x0000000000688947 */ /* 0x000fea0003800000 */
[CCC-:B------:R-:W-:Y:S01]  /*06a0*/  FFMA.RZ R3, R10.reuse, R8.reuse, R7.reuse ;  /* 0x000000080a037223 */ /* 0x1c0fe2000000c007 */
[CCC-:B------:R-:W-:Y:S01]  /*06b0*/  FFMA.RM R6, R10.reuse, R8.reuse, R7.reuse ;  /* 0x000000080a067223 */ /* 0x1c0fe20000004007 */
[C---:B------:R-:W-:Y:S02]  /*06c0*/  ISETP.NE.AND P2, PT, R9.reuse, RZ, PT ;  /* 0x000000ff0900720c */ /* 0x040fe40003f45270 */
[----:B------:R-:W-:Y:S02]  /*06d0*/  ISETP.NE.AND P1, PT, R9, RZ, PT ;  /* 0x000000ff0900720c */ /* 0x000fe40003f25270 */
[----:B------:R-:W-:Y:S01]  /*06e0*/  LOP3.LUT R5, R3, 0x7fffff, RZ, 0xc0, !PT ;  /* 0x007fffff03057812 */ /* 0x000fe200078ec0ff */
[----:B------:R-:W-:Y:S01]  /*06f0*/  FFMA.RP R3, R10, R8, R7 ;  /* 0x000000080a037223 */ /* 0x000fe20000008007 */
[----:B------:R-:W-:Y:S01]  /*0700*/  IADD3 R8, PT, PT, R9, 0x20, RZ ;  /* 0x0000002009087810 */ /* 0x000fe20007ffe0ff */
[----:B------:R-:W-:Y:S01]  /*0710*/  IMAD.MOV R7, RZ, RZ, -R9 ;  /* 0x000000ffff077224 */ /* 0x000fe200078e0a09 */
[----:B------:R-:W-:-:S02]  /*0720*/  LOP3.LUT R5, R5, 0x800000, RZ, 0xfc, !PT ;  /* 0x0080000005057812 */ /* 0x000fc400078efcff */
[----:B------:R-:W-:Y:S02]  /*0730*/  FSETP.NEU.FTZ.AND P0, PT, R3, R6, PT ;  /* 0x000000060300720b */ /* 0x000fe40003f1d000 */
[----:B------:R-:W-:Y:S02]  /*0740*/  SHF.L.U32 R8, R5, R8, RZ ;  /* 0x0000000805087219 */ /* 0x000fe400000006ff */
[----:B------:R-:W-:Y:S02]  /*0750*/  SEL R6, R7, RZ, P2 ;  /* 0x000000ff07067207 */ /* 0x000fe40001000000 */
[----:B------:R-:W-:Y:S02]  /*0760*/  ISETP.NE.AND P1, PT, R8, RZ, P1 ;  /* 0x000000ff0800720c */ /* 0x000fe40000f25270 */
[----:B------:R-:W-:Y:S02]  /*0770*/  SHF.R.U32.HI R6, RZ, R6, R5 ;  /* 0x00000006ff067219 */ /* 0x000fe40000011605 */
[----:B------:R-:W-:-:S02]  /*0780*/  PLOP3.LUT P0, PT, P0, P1, PT, 0xf8, 0x8f ;  /* 0x00000000008f781c */ /* 0x000fc40000703f70 */
[----:B------:R-:W-:Y:S02]  /*0790*/  SHF.R.U32.HI R8, RZ, 0x1, R6 ;  /* 0x00000001ff087819 */ /* 0x000fe40000011606 */
[----:B------:R-:W-:-:S04]  /*07a0*/  SEL R3, RZ, 0x1, !P0 ;  /* 0x00000001ff037807 */ /* 0x000fc80004000000 */
[----:B------:R-:W-:-:S04]  /*07b0*/  LOP3.LUT R3, R3, 0x1, R8, 0xf8, !PT ;  /* 0x0000000103037812 */ /* 0x000fc800078ef808 */
[----:B------:R-:W-:-:S05]  /*07c0*/  LOP3.LUT R3, R3, R6, RZ, 0xc0, !PT ;  /* 0x0000000603037212 */ /* 0x000fca00078ec0ff */
[----:B------:R-:W-:-:S05]  /*07d0*/  IMAD.IADD R3, R8, 0x1, R3 ;  /* 0x0000000108037824 */ /* 0x000fca00078e0203 */
[----:B------:R-:W-:Y:S01]  /*07e0*/  LOP3.LUT R0, R3, R0, RZ, 0xfc, !PT ;  /* 0x0000000003007212 */ /* 0x000fe200078efcff */
[----:B------:R-:W-:Y:S06]  /*07f0*/  BRA `(.L_x_11) ;  /* 0x0000000000107947 */ /* 0x000fec0003800000 */
.L_x_10:
[----:B------:R-:W-:-:S04]  /*0800*/  LOP3.LUT R0, R0, 0x80000000, RZ, 0xc0, !PT ;  /* 0x8000000000007812 */ /* 0x000fc800078ec0ff */
[----:B------:R-:W-:Y:S01]  /*0810*/  LOP3.LUT R0, R0, 0x7f800000, RZ, 0xfc, !PT ;  /* 0x7f80000000007812 */ /* 0x000fe200078efcff */
[----:B------:R-:W-:Y:S06]  /*0820*/  BRA `(.L_x_11) ;  /* 0x0000000000047947 */ /* 0x000fec0003800000 */
.L_x_9:
[----:B------:R-:W-:-:S07]  /*0830*/  IMAD R0, R6, 0x800000, R0 ;  /* 0x0080000006007824 */ /* 0x000fce00078e0200 */
.L_x_11:
[----:B------:R-:W-:Y:S05]  /*0840*/  BSYNC.RECONVERGENT B2 ;  /* 0x0000000000027941 */ /* 0x000fea0003800200 */
.L_x_8:
[----:B------:R-:W-:Y:S05]  /*0850*/  BRA `(.L_x_12) ;  /* 0x0000000000207947 */ /* 0x000fea0003800000 */
.L_x_7:
[----:B------:R-:W-:-:S04]  /*0860*/  LOP3.LUT R0, R8, 0x80000000, R7, 0x48, !PT ;  /* 0x8000000008007812 */ /* 0x000fc800078e4807 */
[----:B------:R-:W-:Y:S01]  /*0870*/  LOP3.LUT R0, R0, 0x7f800000, RZ, 0xfc, !PT ;  /* 0x7f80000000007812 */ /* 0x000fe200078efcff */
[----:B------:R-:W-:Y:S06]  /*0880*/  BRA `(.L_x_12) ;  /* 0x0000000000147947 */ /* 0x000fec0003800000 */
.L_x_6:
[----:B------:R-:W-:Y:S01]  /*0890*/  LOP3.LUT R0, R8, 0x80000000, R7, 0x48, !PT ;  /* 0x8000000008007812 */ /* 0x000fe200078e4807 */
[----:B------:R-:W-:Y:S06]  /*08a0*/  BRA `(.L_x_12) ;  /* 0x00000000000c7947 */ /* 0x000fec0003800000 */
.L_x_5:
[----:B------:R-:W0:Y:S01]  /*08b0*/  MUFU.RSQ R0, -QNAN ;  /* 0xffc0000000007908 */ /* 0x000e220000001400 */
[----:B------:R-:W-:Y:S05]  /*08c0*/  BRA `(.L_x_12) ;  /* 0x0000000000047947 */ /* 0x000fea0003800000 */
.L_x_4:
[----:B------:R-:W-:-:S07]  /*08d0*/  FADD.FTZ R0, R0, R3 ;  /* 0x0000000300007221 */ /* 0x000fce0000010000 */
.L_x_12:
[----:B------:R-:W-:Y:S05]  /*08e0*/  BSYNC.RECONVERGENT B1 ;  /* 0x0000000000017941 */ /* 0x000fea0003800200 */
.L_x_2:
[----:B------:R-:W-:-:S04]  /*08f0*/  IMAD.MOV.U32 R5, RZ, RZ, 0x0 ;  /* 0x00000000ff057424 */ /* 0x000fc800078e00ff */
[----:B0-----:R-:W-:Y:S05]  /*0900*/  RET.REL.NODEC R4 `(_Z24softmax_normalize_kernelPKfPfS0_S0_i) ;  /* 0xfffffff404bc7950 */ /* 0x001fea0003c3ffff */
.L_x_13:
[----:B------:R-:W-:-:S00]  /*0910*/  BRA `(.L_x_13) ;  /* 0xfffffffc00fc7947 */ /* 0x000fc0000383ffff */
[----:B------:R-:W-:-:S00]  /*0920*/  NOP ;  /* 0x0000000000007918 */ /* 0x000fc00000000000 */
        /* <DEDUP_REMOVED lines=13> */
.L_x_46:


//--------------------- .text._Z14sum_exp_kernelPKfS0_Pfi --------------------------
	.section	.text._Z14sum_exp_kernelPKfS0_Pfi,"ax",@progbits
	.align	128
        .global         _Z14sum_exp_kernelPKfS0_Pfi
        .type           _Z14sum_exp_kernelPKfS0_Pfi,@function
        .size           _Z14sum_exp_kernelPKfS0_Pfi,(.L_x_48 - _Z14sum_exp_kernelPKfS0_Pfi)
        .other          _Z14sum_exp_kernelPKfS0_Pfi,@"STO_CUDA_ENTRY STV_DEFAULT"
_Z14sum_exp_kernelPKfS0_Pfi:
.text._Z14sum_exp_kernelPKfS0_Pfi:
[----:B------:R-:W-:Y:S01]  /*0000*/  LDC R1, c[0x0][0x37c] ;  /* 0x0000df00ff017b82 */ /* 0x000fe20000000800 */
[----:B------:R-:W0:Y:S01]  /*0010*/  S2R R9, SR_TID.X ;  /* 0x0000000000097919 */ /* 0x000e220000002100 */
[----:B------:R-:W0:Y:S01]  /*0020*/  LDCU UR4, c[0x0][0x398] ;  /* 0x00007300ff0477ac */ /* 0x000e220008000800 */
[----:B------:R-:W1:Y:S01]  /*0030*/  LDCU.64 UR6, c[0x0][0x358] ;  /* 0x00006b00ff0677ac */ /* 0x000e620008000a00 */
[----:B0-----:R-:W-:-:S13]  /*0040*/  ISETP.GE.U32.AND P0, PT, R9, UR4, PT ;  /* 0x0000000409007c0c */ /* 0x001fda000bf06070 */
[----:B------:R-:W0:Y:S08]  /*0050*/  @!P0 LDC.64 R2, c[0x0][0x380] ;  /* 0x0000e000ff028b82 */ /* 0x000e300000000a00 */
[----:B------:R-:W2:Y:S01]  /*0060*/  @!P0 LDC.64 R4, c[0x0][0x388] ;  /* 0x0000e200ff048b82 */ /* 0x000ea20000000a00 */
[----:B0-----:R-:W-:-:S06]  /*0070*/  @!P0 IMAD.WIDE.U32 R2, R9, 0x4, R2 ;  /* 0x0000000409028825 */ /* 0x001fcc00078e0002 */
[----:B-1----:R0:W3:Y:S04]  /*0080*/  @!P0 LDG.E R2, desc[UR6][R2.64] ;  /* 0x0000000602028981 */ /* 0x0020e8000c1e1900 */
[----:B--2---:R-:W3:Y:S01]  /*0090*/  @!P0 LDG.E R5, desc[UR6][R4.64] ;  /* 0x0000000604058981 */ /* 0x004ee2000c1e1900 */
[----:B------:R-:W-:Y:S02]  /*00a0*/  @!P0 MOV R7, 0x3bbb989d ;  /* 0x3bbb989d00078802 */ /* 0x000fe40000000f00 */
[----:B------:R-:W-:Y:S01]  /*00b0*/  @!P0 MOV R11, 0x437c0000 ;  /* 0x437c0000000b8802 */ /* 0x000fe20000000f00 */
[----:B------:R-:W1:Y:S01]  /*00c0*/  S2UR UR5, SR_CgaCtaId ;  /* 0x00000000000579c3 */ /* 0x000e620000008800 */
[----:B------:R-:W-:Y:S01]  /*00d0*/  UMOV UR4, 0x400 ;  /* 0x0000040000047882 */ /* 0x000fe20000000000 */
[----:B------:R-:W2:Y:S01]  /*00e0*/  LDCU UR8, c[0x0][0x360] ;  /* 0x00006c00ff0877ac */ /* 0x000ea20008000800 */
[----:B-1----:R-:W-:-:S06]  /*00f0*/  ULEA UR4, UR5, UR4, 0x18 ;  /* 0x0000000405047291 */ /* 0x002fcc000f8ec0ff */
[----:B0-----:R-:W-:Y:S01]  /*0100*/  LEA R3, R9, UR4, 0x2 ;  /* 0x0000000409037c11 */ /* 0x001fe2000f8e10ff */
[----:B--2---:R-:W-:Y:S01]  /*0110*/  UISETP.GE.U32.AND UP0, UPT, UR8, 0x2, UPT ;  /* 0x000000020800788c */ /* 0x004fe2000bf06070 */
[----:B---3--:R-:W-:-:S04]  /*0120*/  @!P0 FADD R0, R2, -R5 ;  /* 0x8000000502008221 */ /* 0x008fc80000000000 */
[----:B------:R-:W-:-:S04]  /*0130*/  @!P0 FFMA.SAT R6, R0, R7, 0.5 ;  /* 0x3f00000000068423 */ /* 0x000fc80000002007 */
[----:B------:R-:W-:-:S04]  /*0140*/  @!P0 FFMA.RM R6, R6, R11, 12582913 ;  /* 0x4b40000106068423 */ /* 0x000fc8000000400b */
[----:B------:R-:W-:-:S04]  /*0150*/  @!P0 FADD R7, R6, -12583039 ;  /* 0xcb40007f06078421 */ /* 0x000fc80000000000 */
[----:B------:R-:W-:-:S04]  /*0160*/  @!P0 FFMA R7, R0, 1.4426950216293334961, -R7 ;  /* 0x3fb8aa3b00078823 */ /* 0x000fc80000000807 */
[----:B------:R-:W-:-:S06]  /*0170*/  @!P0 FFMA R7, R0, 1.925963033500011079e-08, R7 ;  /* 0x32a5706000078823 */ /* 0x000fcc0000000007 */
[----:B------:R-:W0:Y:S01]  /*0180*/  @!P0 MUFU.EX2 R7, R7 ;  /* 0x0000000700078308 */ /* 0x000e220000000800 */
[----:B------:R-:W-:Y:S01]  /*0190*/  @!P0 SHF.L.U32 R6, R6, 0x17, RZ ;  /* 0x0000001706068819 */ /* 0x000fe200000006ff */
[----:B------:R-:W-:-:S04]  /*01a0*/  IMAD.MOV.U32 R0, RZ, RZ, RZ ;  /* 0x000000ffff007224 */ /* 0x000fc800078e00ff */
[----:B0-----:R-:W-:-:S05]  /*01b0*/  @!P0 FMUL R0, R6, R7 ;  /* 0x0000000706008220 */ /* 0x001fca0000400000 */
[----:B------:R0:W-:Y:S01]  /*01c0*/  STS [R3], R0 ;  /* 0x0000000003007388 */ /* 0x0001e20000000800 */
[----:B------:R-:W-:Y:S01]  /*01d0*/  BAR.SYNC.DEFER_BLOCKING 0x0 ;  /* 0x0000000000007b1d */ /* 0x000fe20000010000 */
[----:B------:R-:W-:-:S05]  /*01e0*/  ISETP.NE.AND P0, PT, R9, RZ, PT ;  /* 0x000000ff0900720c */ /* 0x000fca0003f05270 */
[----:B------:R-:W-:Y:S08]  /*01f0*/  BRA.U !UP0, `(.L_x_14) ;  /* 0x0000000108307547 */ /* 0x000ff0000b800000 */
[----:B0-----:R-:W-:-:S07]  /*0200*/  IMAD.U32 R0, RZ, RZ, UR8 ;  /* 0x00000008ff007e24 */ /* 0x001fce000f8e00ff */
.L_x_15:
[----:B------:R-:W-:-:S04]  /*0210*/  SHF.R.U32.HI R6, RZ, 0x1, R0 ;  /* 0x00000001ff067819 */ /* 0x000fc80000011600 */
[----:B------:R-:W-:-:S13]  /*0220*/  ISETP.GE.U32.AND P1, PT, R9, R6, PT ;  /* 0x000000060900720c */ /* 0x000fda0003f26070 */
[----:B------:R-:W-:Y:S01]  /*0230*/  @!P1 LEA R2, R6, R3, 0x2 ;  /* 0x0000000306029211 */ /* 0x000fe200078e10ff */
[----:B------:R-:W-:Y:S05]  /*0240*/  @!P1 LDS R5, [R3] ;  /* 0x0000000003059984 */ /* 0x000fea0000000800 */
[----:B------:R-:W0:Y:S02]  /*0250*/  @!P1 LDS R2, [R2] ;  /* 0x0000000002029984 */ /* 0x000e240000000800 */
[----:B0-----:R-:W-:-:S05]  /*0260*/  @!P1 FADD R4, R2, R5 ;  /* 0x0000000502049221 */ /* 0x001fca0000000000 */
[----:B------:R1:W-:Y:S01]  /*0270*/  @!P1 STS [R3], R4 ;  /* 0x0000000403009388 */ /* 0x0003e20000000800 */
[----:B------:R-:W-:Y:S01]  /*0280*/  BAR.SYNC.DEFER_BLOCKING 0x0 ;  /* 0x0000000000007b1d */ /* 0x000fe20000010000 */
[----:B------:R-:W-:Y:S02]  /*0290*/  ISETP.GT.U32.AND P1, PT, R0, 0x3, PT ;  /* 0x000000030000780c */ /* 0x000fe40003f24070 */
[----:B------:R-:W-:-:S11]  /*02a0*/  MOV R0, R6 ;  /* 0x0000000600007202 */ /* 0x000fd60000000f00 */
[----:B-1----:R-:W-:Y:S05]  /*02b0*/  @P1 BRA `(.L_x_15) ;  /* 0xfffffffc00d41947 */ /* 0x002fea000383ffff */
.L_x_14:
[----:B------:R-:W-:Y:S05]  /*02c0*/  @P0 EXIT ;  /* 0x000000000000094d */ /* 0x000fea0003800000 */
[----:B------:R-:W1:Y:S01]  /*02d0*/  S2UR UR5, SR_CgaCtaId ;  /* 0x00000000000579c3 */ /* 0x000e620000008800 */
[----:B------:R-:W-:-:S07]  /*02e0*/  UMOV UR4, 0x400 ;  /* 0x0000040000047882 */ /* 0x000fce0000000000 */
[----:B0-----:R-:W0:Y:S01]  /*02f0*/  LDC.64 R2, c[0x0][0x390] ;  /* 0x0000e400ff027b82 */ /* 0x001e220000000a00 */
[----:B-1----:R-:W-:-:S09]  /*0300*/  ULEA UR4, UR5, UR4, 0x18 ;  /* 0x0000000405047291 */ /* 0x002fd2000f8ec0ff */
[----:B------:R-:W0:Y:S04]  /*0310*/  LDS R5, [UR4] ;  /* 0x00000004ff057984 */ /* 0x000e280008000800 */
[----:B0-----:R-:W-:Y:S01]  /*0320*/  STG.E desc[UR6][R2.64], R5 ;  /* 0x0000000502007986 */ /* 0x001fe2000c101906 */
[----:B------:R-:W-:Y:S05]  /*0330*/  EXIT ;  /* 0x000000000000794d */ /* 0x000fea0003800000 */
.L_x_16:
        /* <DEDUP_REMOVED lines=12> */
.L_x_48:


//--------------------- .text._Z15find_max_kernelPKfPfi --------------------------
	.section	.text._Z15find_max_kernelPKfPfi,"ax",@progbits
	.align	128
        .global         _Z15find_max_kernelPKfPfi
        .type           _Z15find_max_kernelPKfPfi,@function
        .size           _Z15find_max_kernelPKfPfi,(.L_x_49 - _Z15find_max_kernelPKfPfi)
        .other          _Z15find_max_kernelPKfPfi,@"STO_CUDA_ENTRY STV_DEFAULT"
_Z15find_max_kernelPKfPfi:
.text._Z15find_max_kernelPKfPfi:
[----:B------:R-:W-:Y:S01]  /*0000*/  LDC R1, c[0x0][0x37c] ;  /* 0x0000df00ff017b82 */ /* 0x000fe20000000800 */
[----:B------:R-:W0:Y:S01]  /*0010*/  S2R R7, SR_TID.X ;  /* 0x0000000000077919 */ /* 0x000e220000002100 */
[----:B------:R-:W0:Y:S01]  /*0020*/  LDCU UR4, c[0x0][0x390] ;  /* 0x00007200ff0477ac */ /* 0x000e220008000800 */
[----:B------:R-:W-:Y:S01]  /*0030*/  IMAD.MOV.U32 R0, RZ, RZ, -0x800001 ;  /* 0xff7fffffff007424 */ /* 0x000fe200078e00ff */
[----:B------:R-:W1:Y:S01]  /*0040*/  LDCU.64 UR6, c[0x0][0x358] ;  /* 0x00006b00ff0677ac */ /* 0x000e620008000a00 */
[----:B0-----:R-:W-:-:S13]  /*0050*/  ISETP.GE.U32.AND P0, PT, R7, UR4, PT ;  /* 0x0000000407007c0c */ /* 0x001fda000bf06070 */
[----:B------:R-:W0:Y:S02]  /*0060*/  @!P0 LDC.64 R2, c[0x0][0x380] ;  /* 0x0000e000ff028b82 */ /* 0x000e240000000a00 */
[----:B0-----:R-:W-:-:S05]  /*0070*/  @!P0 IMAD.WIDE.U32 R2, R7, 0x4, R2 ;  /* 0x0000000407028825 */ /* 0x001fca00078e0002 */
[----:B-1----:R-:W2:Y:S01]  /*0080*/  @!P0 LDG.E R0, desc[UR6][R2.64] ;  /* 0x0000000602008981 */ /* 0x002ea2000c1e1900 */
[----:B------:R-:W0:Y:S01]  /*0090*/  S2UR UR5, SR_CgaCtaId ;  /* 0x00000000000579c3 */ /* 0x000e220000008800 */
[----:B------:R-:W-:Y:S01]  /*00a0*/  UMOV UR4, 0x400 ;  /* 0x0000040000047882 */ /* 0x000fe20000000000 */
[----:B------:R-:W1:Y:S01]  /*00b0*/  LDCU UR8, c[0x0][0x360] ;  /* 0x00006c00ff0877ac */ /* 0x000e620008000800 */
[----:B------:R-:W-:Y:S01]  /*00c0*/  ISETP.NE.AND P0, PT, R7, RZ, PT ;  /* 0x000000ff0700720c */ /* 0x000fe20003f05270 */
[----:B-1----:R-:W-:Y:S02]  /*00d0*/  UISETP.GE.U32.AND UP0, UPT, UR8, 0x2, UPT ;  /* 0x000000020800788c */ /* 0x002fe4000bf06070 */
[----:B0-----:R-:W-:-:S06]  /*00e0*/  ULEA UR4, UR5, UR4, 0x18 ;  /* 0x0000000405047291 */ /* 0x001fcc000f8ec0ff */
[----:B------:R-:W-:-:S05]  /*00f0*/  LEA R5, R7, UR4, 0x2 ;  /* 0x0000000407057c11 */ /* 0x000fca000f8e10ff */
[----:B--2---:R0:W-:Y:S01]  /*0100*/  STS [R5], R0 ;  /* 0x0000000005007388 */ /* 0x0041e20000000800 */
[----:B------:R-:W-:Y:S06]  /*0110*/  BAR.SYNC.DEFER_BLOCKING 0x0 ;  /* 0x0000000000007b1d */ /* 0x000fec0000010000 */
[----:B------:R-:W-:Y:S05]  /*0120*/  BRA.U !UP0, `(.L_x_17) ;  /* 0x0000000108307547 */ /* 0x000fea000b800000 */
[----:B0-----:R-:W-:-:S07]  /*0130*/  IMAD.U32 R0, RZ, RZ, UR8 ;  /* 0x00000008ff007e24 */ /* 0x001fce000f8e00ff */
.L_x_18:
[----:B------:R-:W-:-:S04]  /*0140*/  SHF.R.U32.HI R4, RZ, 0x1, R0 ;  /* 0x00000001ff047819 */ /* 0x000fc80000011600 */
[----:B------:R-:W-:-:S13]  /*0150*/  ISETP.GE.U32.AND P1, PT, R7, R4, PT ;  /* 0x000000040700720c */ /* 0x000fda0003f26070 */
[----:B------:R-:W-:Y:S01]  /*0160*/  @!P1 IMAD R3, R4, 0x4, R5 ;  /* 0x0000000404039824 */ /* 0x000fe200078e0205 */
[----:B------:R-:W-:Y:S05]  /*0170*/  @!P1 LDS R2, [R5] ;  /* 0x0000000005029984 */ /* 0x000fea0000000800 */
[----:B------:R-:W0:Y:S02]  /*0180*/  @!P1 LDS R3, [R3] ;  /* 0x0000000003039984 */ /* 0x000e240000000800 */
[----:B0-----:R-:W-:-:S05]  /*0190*/  @!P1 FMNMX R2, R2, R3, !PT ;  /* 0x0000000302029209 */ /* 0x001fca0007800000 */
[----:B------:R1:W-:Y:S01]  /*01a0*/  @!P1 STS [R5], R2 ;  /* 0x0000000205009388 */ /* 0x0003e20000000800 */
[----:B------:R-:W-:Y:S01]  /*01b0*/  BAR.SYNC.DEFER_BLOCKING 0x0 ;  /* 0x0000000000007b1d */ /* 0x000fe20000010000 */
[----:B------:R-:W-:Y:S01]  /*01c0*/  ISETP.GT.U32.AND P1, PT, R0, 0x3, PT ;  /* 0x000000030000780c */ /* 0x000fe20003f24070 */
[----:B------:R-:W-:-:S12]  /*01d0*/  IMAD.MOV.U32 R0, RZ, RZ, R4 ;  /* 0x000000ffff007224 */ /* 0x000fd800078e0004 */
[----:B-1----:R-:W-:Y:S05]  /*01e0*/  @P1 BRA `(.L_x_18) ;  /* 0xfffffffc00d41947 */ /* 0x002fea000383ffff */
.L_x_17:
[----:B------:R-:W-:Y:S05]  /*01f0*/  @P0 EXIT ;  /* 0x000000000000094d */ /* 0x000fea0003800000 */
[----:B------:R-:W1:Y:S01]  /*0200*/  S2UR UR5, SR_CgaCtaId ;  /* 0x00000000000579c3 */ /* 0x000e620000008800 */
[----:B------:R-:W-:-:S07]  /*0210*/  UMOV UR4, 0x400 ;  /* 0x0000040000047882 */ /* 0x000fce0000000000 */
[----:B------:R-:W2:Y:S01]  /*0220*/  LDC.64 R2, c[0x0][0x388] ;  /* 0x0000e200ff027b82 */ /* 0x000ea20000000a00 */
[----:B-1----:R-:W-:-:S09]  /*0230*/  ULEA UR4, UR5, UR4, 0x18 ;  /* 0x0000000405047291 */ /* 0x002fd2000f8ec0ff */
[----:B0-----:R-:W2:Y:S04]  /*0240*/  LDS R5, [UR4] ;  /* 0x00000004ff057984 */ /* 0x001ea80008000800 */
[----:B--2---:R-:W-:Y:S01]  /*0250*/  STG.E desc[UR6][R2.64], R5 ;  /* 0x0000000502007986 */ /* 0x004fe2000c101906 */
[----:B------:R-:W-:Y:S05]  /*0260*/  EXIT ;  /* 0x000000000000794d */ /* 0x000fea0003800000 */
.L_x_19:
        /* <DEDUP_REMOVED lines=9> */
.L_x_49:


//--------------------- .text._Z9fc_kernelPKfS0_S0_Pfii --------------------------
	.section	.text._Z9fc_kernelPKfS0_S0_Pfii,"ax",@progbits
	.align	128
        .global         _Z9fc_kernelPKfS0_S0_Pfii
        .type           _Z9fc_kernelPKfS0_S0_Pfii,@function
        .size           _Z9fc_kernelPKfS0_S0_Pfii,(.L_x_50 - _Z9fc_kernelPKfS0_S0_Pfii)
        .other          _Z9fc_kernelPKfS0_S0_Pfii,@"STO_CUDA_ENTRY STV_DEFAULT"
_Z9fc_kernelPKfS0_S0_Pfii:
.text._Z9fc_kernelPKfS0_S0_Pfii:
[----:B------:R-:W-:Y:S01]  /*0000*/  LDC R1, c[0x0][0x37c] ;  /* 0x0000df00ff017b82 */ /* 0x000fe20000000800 */
[----:B------:R-:W0:Y:S07]  /*0010*/  S2R R3, SR_TID.X ;  /* 0x0000000000037919 */ /* 0x000e2e0000002100 */
[----:B------:R-:W0:Y:S01]  /*0020*/  S2UR UR4, SR_CTAID.X ;  /* 0x00000000000479c3 */ /* 0x000e220000002500 */
[----:B------:R-:W1:Y:S07]  /*0030*/  LDCU UR5, c[0x0][0x3a4] ;  /* 0x00007480ff0577ac */ /* 0x000e6e0008000800 */
[----:B------:R-:W0:Y:S02]  /*0040*/  LDC R0, c[0x0][0x360] ;  /* 0x0000d800ff007b82 */ /* 0x000e240000000800 */
[----:B0-----:R-:W-:-:S05]  /*0050*/  IMAD R0, R0, UR4, R3 ;  /* 0x0000000400007c24 */ /* 0x001fca000f8e0203 */
[----:B-1----:R-:W-:-:S13]  /*0060*/  ISETP.GE.AND P0, PT, R0, UR5, PT ;  /* 0x0000000500007c0c */ /* 0x002fda000bf06270 */
[----:B------:R-:W-:Y:S05]  /*0070*/  @P0 EXIT ;  /* 0x000000000000094d */ /* 0x000fea0003800000 */
[----:B------:R-:W0:Y:S01]  /*0080*/  LDCU UR8, c[0x0][0x3a0] ;  /* 0x00007400ff0877ac */ /* 0x000e220008000800 */
[----:B------:R-:W-:Y:S01]  /*0090*/  HFMA2 R15, -RZ, RZ, 0, 0 ;  /* 0x00000000ff0f7431 */ /* 0x000fe200000001ff */
[----:B------:R-:W1:Y:S01]  /*00a0*/  LDCU.64 UR16, c[0x0][0x358] ;  /* 0x00006b00ff1077ac */ /* 0x000e620008000a00 */
[----:B0-----:R-:W-:-:S09]  /*00b0*/  UISETP.GE.AND UP0, UPT, UR8, 0x1, UPT ;  /* 0x000000010800788c */ /* 0x001fd2000bf06270 */
[----:B-1----:R-:W-:Y:S05]  /*00c0*/  BRA.U !UP0, `(.L_x_20) ;  /* 0x0000000908647547 */ /* 0x002fea000b800000 */
[----:B------:R-:W-:Y:S02]  /*00d0*/  UISETP.GE.U32.AND UP1, UPT, UR8, 0x10, UPT ;  /* 0x000000100800788c */ /* 0x000fe4000bf26070 */
[----:B------:R-:W-:Y:S01]  /*00e0*/  IMAD R7, R0, UR8, RZ ;  /* 0x0000000800077c24 */ /* 0x000fe2000f8e02ff */
[----:B------:R-:W-:Y:S01]  /*00f0*/  ULOP3.LUT UR9, UR8, 0xf, URZ, 0xc0, !UPT ;  /* 0x0000000f08097892 */ /* 0x000fe2000f8ec0ff */
[----:B------:R-:W-:Y:S02]  /*0100*/  MOV R15, RZ ;  /* 0x000000ff000f7202 */ /* 0x000fe40000000f00 */
[----:B------:R-:W-:Y:S01]  /*0110*/  MOV R8, RZ ;  /* 0x000000ff00087202 */ /* 0x000fe20000000f00 */
[----:B------:R-:W-:Y:S02]  /*0120*/  UISETP.NE.AND UP0, UPT, UR9, URZ, UPT ;  /* 0x000000ff0900728c */ /* 0x000fe4000bf05270 */
[----:B------:R-:W-:Y:S09]  /*0130*/  BRA.U !UP1, `(.L_x_21) ;  /* 0x0000000509147547 */ /* 0x000ff2000b800000 */
[----:B------:R-:W0:Y:S01]  /*0140*/  LDCU.128 UR12, c[0x0][0x380] ;  /* 0x00007000ff0c77ac */ /* 0x000e220008000c00 */
[----:B------:R-:W-:Y:S02]  /*0150*/  MOV R15, RZ ;  /* 0x000000ff000f7202 */ /* 0x000fe40000000f00 */
[----:B------:R-:W-:Y:S01]  /*0160*/  MOV R6, R7 ;  /* 0x0000000700067202 */ /* 0x000fe20000000f00 */
[----:B------:R-:W-:-:S04]  /*0170*/  ULOP3.LUT UR10, UR8, 0x7ffffff0, URZ, 0xc0, !UPT ;  /* 0x7ffffff0080a7892 */ /* 0x000fc8000f8ec0ff */
[----:B------:R-:W-:Y:S02]  /*0180*/  UIADD3 UR11, UPT, UPT, -UR10, URZ, URZ ;  /* 0x000000ff0a0b7290 */ /* 0x000fe4000fffe1ff */
[----:B------:R-:W-:Y:S01]  /*0190*/  MOV R8, UR10 ;  /* 0x0000000a00087c02 */ /* 0x000fe20008000f00 */
[----:B0-----:R-:W-:Y:S02]  /*01a0*/  UIADD3 UR6, UP1, UPT, UR12, 0x20, URZ ;  /* 0x000000200c067890 */ /* 0x001fe4000ff3e0ff */
[----:B------:R-:W-:Y:S02]  /*01b0*/  UIADD3 UR4, UP2, UPT, UR14, 0x20, URZ ;  /* 0x000000200e047890 */ /* 0x000fe4000ff5e0ff */
[----:B------:R-:W-:Y:S02]  /*01c0*/  UIADD3.X UR7, UPT, UPT, URZ, UR13, URZ, UP1, !UPT ;  /* 0x0000000dff077290 */ /* 0x000fe40008ffe4ff */
[----:B------:R-:W-:Y:S01]  /*01d0*/  MOV R2, UR6 ;  /* 0x0000000600027c02 */ /* 0x000fe20008000f00 */
[----:B------:R-:W-:-:S03]  /*01e0*/  UIADD3.X UR5, UPT, UPT, URZ, UR15, URZ, UP2, !UPT ;  /* 0x0000000fff057290 */ /* 0x000fc600097fe4ff */
[----:B------:R-:W-:-:S09]  /*01f0*/  MOV R3, UR7 ;  /* 0x0000000700037c02 */ /* 0x000fd20008000f00 */
.L_x_22:
[----:B------:R-:W-:Y:S01]  /*0200*/  MOV R4, UR4 ;  /* 0x0000000400047c02 */ /* 0x000fe20008000f00 */
[----:B------:R-:W2:Y:S01]  /*0210*/  LDG.E R16, desc[UR16][R2.64+-0x20] ;  /* 0xffffe01002107981 */ /* 0x000ea2000c1e1900 */
[----:B------:R-:W-:-:S03]  /*0220*/  MOV R5, UR5 ;  /* 0x0000000500057c02 */ /* 0x000fc60008000f00 */
[----:B------:R-:W3:Y:S01]  /*0230*/  LDG.E R18, desc[UR16][R2.64+-0x1c] ;  /* 0xffffe41002127981 */ /* 0x000ee2000c1e1900 */
[----:B------:R-:W-:-:S03]  /*0240*/  IMAD.WIDE R4, R6, 0x4, R4 ;  /* 0x0000000406047825 */ /* 0x000fc600078e0204 */
[----:B------:R-:W4:Y:S04]  /*0250*/  LDG.E R19, desc[UR16][R2.64+-0x18] ;  /* 0xffffe81002137981 */ /* 0x000f28000c1e1900 */
[----:B------:R-:W2:Y:S04]  /*0260*/  LDG.E R17, desc[UR16][R4.64+-0x20] ;  /* 0xffffe01004117981 */ /* 0x000ea8000c1e1900 */
[----:B------:R-:W3:Y:S04]  /*0270*/  LDG.E R25, desc[UR16][R4.64+-0x1c] ;  /* 0xffffe41004197981 */ /* 0x000ee8000c1e1900 */
[----:B------:R-:W4:Y:S04]  /*0280*/  LDG.E R20, desc[UR16][R4.64+-0x18] ;  /* 0xffffe81004147981 */ /* 0x000f28000c1e1900 */
[----:B------:R-:W5:Y:S04]  /*0290*/  LDG.E R22, desc[UR16][R2.64+-0x14] ;  /* 0xffffec1002167981 */ /* 0x000f68000c1e1900 */
        /* <DEDUP_REMOVED lines=8> */
[----:B------:R-:W5:Y:S01]  /*0320*/  LDG.E R14, desc[UR16][R4.64+-0x4] ;  /* 0xfffffc10040e7981 */ /* 0x000f62000c1e1900 */
[----:B--2---:R-:W-:-:S03]  /*0330*/  FFMA R17, R16, R17, R15 ;  /* 0x0000001110117223 */ /* 0x004fc6000000000f */
[----:B------:R-:W2:Y:S04]  /*0340*/  LDG.E R15, desc[UR16][R2.64] ;  /* 0x00000010020f7981 */ /* 0x000ea8000c1e1900 */
[----:B------:R-:W2:Y:S01]  /*0350*/  LDG.E R16, desc[UR16][R4.64] ;  /* 0x0000001004107981 */ /* 0x000ea2000c1e1900 */
[----:B---3--:R-:W-:-:S03]  /*0360*/  FFMA R26, R18, R25, R17 ;  /* 0x00000019121a7223 */ /* 0x008fc60000000011 */
[----:B------:R-:W3:Y:S01]  /*0370*/  LDG.E R17, desc[UR16][R2.64+0x4] ;  /* 0x0000041002117981 */ /* 0x000ee2000c1e1900 */
[----:B----4-:R-:W-:-:S03]  /*0380*/  FFMA R25, R19, R20, R26 ;  /* 0x0000001413197223 */ /* 0x010fc6000000001a */
[----:B------:R-:W3:Y:S04]  /*0390*/  LDG.E R18, desc[UR16][R4.64+0x4] ;  /* 0x0000041004127981 */ /* 0x000ee8000c1e1900 */
[----:B------:R-:W4:Y:S01]  /*03a0*/  LDG.E R19, desc[UR16][R2.64+0x8] ;  /* 0x0000081002137981 */ /* 0x000f22000c1e1900 */
[----:B-----5:R-:W-:-:S03]  /*03b0*/  FFMA R26, R22, R21, R25 ;  /* 0x00000015161a7223 */ /* 0x020fc60000000019 */
[----:B------:R-:W4:Y:S04]  /*03c0*/  LDG.E R20, desc[UR16][R4.64+0x8] ;  /* 0x0000081004147981 */ /* 0x000f28000c1e1900 */
[----:B------:R-:W5:Y:S01]  /*03d0*/  LDG.E R21, desc[UR16][R2.64+0xc] ;  /* 0x00000c1002157981 */ /* 0x000f62000c1e1900 */
[----:B------:R-:W-:-:S03]  /*03e0*/  FFMA R26, R23, R24, R26 ;  /* 0x00000018171a7223 */ /* 0x000fc6000000001a */
[----:B------:R-:W5:Y:S04]  /*03f0*/  LDG.E R22, desc[UR16][R4.64+0xc] ;  /* 0x00000c1004167981 */ /* 0x000f68000c1e1900 */
[----:B------:R-:W5:Y:S01]  /*0400*/  LDG.E R23, desc[UR16][R2.64+0x10] ;  /* 0x0000101002177981 */ /* 0x000f62000c1e1900 */
[----:B------:R-:W-:-:S03]  /*0410*/  FFMA R26, R9, R10, R26 ;  /* 0x0000000a091a7223 */ /* 0x000fc6000000001a */
[----:B------:R-:W5:Y:S04]  /*0420*/  LDG.E R24, desc[UR16][R4.64+0x10] ;  /* 0x0000101004187981 */ /* 0x000f68000c1e1900 */
[----:B------:R-:W5:Y:S01]  /*0430*/  LDG.E R9, desc[UR16][R2.64+0x14] ;  /* 0x0000141002097981 */ /* 0x000f62000c1e1900 */
[----:B------:R-:W-:-:S03]  /*0440*/  FFMA R28, R11, R12, R26 ;  /* 0x0000000c0b1c7223 */ /* 0x000fc6000000001a */
[----:B------:R-:W5:Y:S04]  /*0450*/  LDG.E R10, desc[UR16][R4.64+0x14] ;  /* 0x00001410040a7981 */ /* 0x000f68000c1e1900 */
[----:B------:R-:W5:Y:S04]  /*0460*/  LDG.E R12, desc[UR16][R2.64+0x18] ;  /* 0x00001810020c7981 */ /* 0x000f68000c1e1900 */
[----:B------:R-:W5:Y:S04]  /*0470*/  LDG.E R11, desc[UR16][R4.64+0x18] ;  /* 0x00001810040b7981 */ /* 0x000f68000c1e1900 */
[----:B------:R-:W5:Y:S04]  /*0480*/  LDG.E R26, desc[UR16][R4.64+0x1c] ;  /* 0x00001c10041a7981 */ /* 0x000f68000c1e1900 */
[----:B------:R0:W5:Y:S01]  /*0490*/  LDG.E R25, desc[UR16][R2.64+0x1c] ;  /* 0x00001c1002197981 */ /* 0x000162000c1e1900 */
[----:B------:R-:W-:Y:S01]  /*04a0*/  FFMA R14, R13, R14, R28 ;  /* 0x0000000e0d0e7223 */ /* 0x000fe2000000001c */
[----:B------:R-:W-:-:S04]  /*04b0*/  UIADD3 UR11, UPT, UPT, UR11, 0x10, URZ ;  /* 0x000000100b0b7890 */ /* 0x000fc8000fffe0ff */
[----:B------:R-:W-:Y:S01]  /*04c0*/  UISETP.NE.AND UP1, UPT, UR11, URZ, UPT ;  /* 0x000000ff0b00728c */ /* 0x000fe2000bf25270 */
[----:B0-----:R-:W-:Y:S02]  /*04d0*/  IADD3 R2, P0, PT, R2, 0x40, RZ ;  /* 0x0000004002027810 */ /* 0x001fe40007f1e0ff */
[----:B------:R-:W-:Y:S02]  /*04e0*/  IADD3 R6, PT, PT, R6, 0x10, RZ ;  /* 0x0000001006067810 */ /* 0x000fe40007ffe0ff */
[----:B------:R-:W-:Y:S01]  /*04f0*/  IADD3.X R3, PT, PT, RZ, R3, RZ, P0, !PT ;  /* 0x00000003ff037210 */ /* 0x000fe200007fe4ff */
[----:B--2---:R-:W-:-:S04]  /*0500*/  FFMA R14, R15, R16, R14 ;  /* 0x000000100f0e7223 */ /* 0x004fc8000000000e */
[----:B---3--:R-:W-:-:S04]  /*0510*/  FFMA R14, R17, R18, R14 ;  /* 0x00000012110e7223 */ /* 0x008fc8000000000e */
[----:B----4-:R-:W-:-:S04]  /*0520*/  FFMA R14, R19, R20, R14 ;  /* 0x00000014130e7223 */ /* 0x010fc8000000000e */
[----:B-----5:R-:W-:-:S04]  /*0530*/  FFMA R14, R21, R22, R14 ;  /* 0x00000016150e7223 */ /* 0x020fc8000000000e */
[----:B------:R-:W-:-:S04]  /*0540*/  FFMA R14, R23, R24, R14 ;  /* 0x00000018170e7223 */ /* 0x000fc8000000000e */
[----:B------:R-:W-:-:S04]  /*0550*/  FFMA R9, R9, R10, R14 ;  /* 0x0000000a09097223 */ /* 0x000fc8000000000e */
[----:B------:R-:W-:-:S04]  /*0560*/  FFMA R12, R12, R11, R9 ;  /* 0x0000000b0c0c7223 */ /* 0x000fc80000000009 */
[----:B------:R-:W-:Y:S01]  /*0570*/  FFMA R15, R25, R26, R12 ;  /* 0x0000001a190f7223 */ /* 0x000fe2000000000c */
[----:B------:R-:W-:Y:S06]  /*0580*/  BRA.U UP1, `(.L_x_22) ;  /* 0xfffffffd011c7547 */ /* 0x000fec000b83ffff */
.L_x_21:
[----:B------:R-:W-:Y:S05]  /*0590*/  BRA.U !UP0, `(.L_x_20) ;  /* 0x0000000508307547 */ /* 0x000fea000b800000 */
[----:B------:R-:W-:Y:S02]  /*05a0*/  UISETP.GE.U32.AND UP0, UPT, UR9, 0x8, UPT ;  /* 0x000000080900788c */ /* 0x000fe4000bf06070 */
[----:B------:R-:W-:-:S04]  /*05b0*/  ULOP3.LUT UR5, UR8, 0x7, URZ, 0xc0, !UPT ;  /* 0x0000000708057892 */ /* 0x000fc8000f8ec0ff */
[----:B------:R-:W-:-:S03]  /*05c0*/  UISETP.NE.AND UP1, UPT, UR5, URZ, UPT ;  /* 0x000000ff0500728c */ /* 0x000fc6000bf25270 */
[----:B------:R-:W-:Y:S08]  /*05d0*/  BRA.U !UP0, `(.L_x_23) ;  /* 0x0000000108787547 */ /* 0x000ff0000b800000 */
[----:B------:R-:W0:Y:S01]  /*05e0*/  LDC.64 R2, c[0x0][0x388] ;  /* 0x0000e200ff027b82 */ /* 0x000e220000000a00 */
[----:B------:R-:W-:-:S07]  /*05f0*/  IADD3 R9, PT, PT, R7, R8, RZ ;  /* 0x0000000807097210 */ /* 0x000fce0007ffe0ff */
[----:B------:R-:W1:Y:S01]  /*0600*/  LDC.64 R4, c[0x0][0x380] ;  /* 0x0000e000ff047b82 */ /* 0x000e620000000a00 */
[----:B0-----:R-:W-:-:S05]  /*0610*/  IMAD.WIDE R2, R9, 0x4, R2 ;  /* 0x0000000409027825 */ /* 0x001fca00078e0202 */
[----:B------:R-:W2:Y:S01]  /*0620*/  LDG.E R11, desc[UR16][R2.64] ;  /* 0x00000010020b7981 */ /* 0x000ea2000c1e1900 */
[----:B-1----:R-:W-:-:S03]  /*0630*/  IMAD.WIDE.U32 R4, R8, 0x4, R4 ;  /* 0x0000000408047825 */ /* 0x002fc600078e0004 */
[----:B------:R-:W3:Y:S04]  /*0640*/  LDG.E R12, desc[UR16][R2.64+0x4] ;  /* 0x00000410020c7981 */ /* 0x000ee8000c1e1900 */
[----:B------:R-:W2:Y:S04]  /*0650*/  LDG.E R10, desc[UR16][R4.64] ;  /* 0x00000010040a7981 */ /* 0x000ea8000c1e1900 */
[----:B------:R-:W3:Y:S04]  /*0660*/  LDG.E R13, desc[UR16][R4.64+0x4] ;  /* 0x00000410040d7981 */ /* 0x000ee8000c1e1900 */
[----:B------:R-:W4:Y:S04]  /*0670*/  LDG.E R14, desc[UR16][R2.64+0x8] ;  /* 0x00000810020e7981 */ /* 0x000f28000c1e1900 */
        /* <DEDUP_REMOVED lines=11> */
[----:B------:R-:W-:Y:S01]  /*0730*/  IADD3 R8, PT, PT, R8, 0x8, RZ ;  /* 0x0000000808087810 */ /* 0x000fe20007ffe0ff */
[----:B--2---:R-:W-:-:S04]  /*0740*/  FFMA R10, R10, R11, R15 ;  /* 0x0000000b0a0a7223 */ /* 0x004fc8000000000f */
[----:B---3--:R-:W-:-:S04]  /*0750*/  FFMA R10, R13, R12, R10 ;  /* 0x0000000c0d0a7223 */ /* 0x008fc8000000000a */
[----:B----4-:R-:W-:-:S04]  /*0760*/  FFMA R10, R17, R14, R10 ;  /* 0x0000000e110a7223 */ /* 0x010fc8000000000a */
[----:B-----5:R-:W-:-:S04]  /*0770*/  FFMA R10, R19, R16, R10 ;  /* 0x00000010130a7223 */ /* 0x020fc8000000000a */
[----:B------:R-:W-:-:S04]  /*0780*/  FFMA R10, R21, R18, R10 ;  /* 0x00000012150a7223 */ /* 0x000fc8000000000a */
[----:B------:R-:W-:-:S04]  /*0790*/  FFMA R23, R23, R20, R10 ;  /* 0x0000001417177223 */ /* 0x000fc8000000000a */
[----:B------:R-:W-:-:S04]  /*07a0*/  FFMA R6, R6, R9, R23 ;  /* 0x0000000906067223 */ /* 0x000fc80000000017 */
[----:B------:R-:W-:-:S07]  /*07b0*/  FFMA R15, R25, R22, R6 ;  /* 0x00000016190f7223 */ /* 0x000fce0000000006 */
.L_x_23:
        /* <DEDUP_REMOVED lines=17> */
[----:B------:R-:W5:Y:S01]  /*08d0*/  LDG.E R17, desc[UR16][R2.64+0xc] ;  /* 0x00000c1002117981 */ /* 0x000f62000c1e1900 */
[----:B------:R-:W-:Y:S01]  /*08e0*/  IADD3 R8, PT, PT, R8, 0x4, RZ ;  /* 0x0000000408087810 */ /* 0x000fe20007ffe0ff */
[----:B--2---:R-:W-:-:S04]  /*08f0*/  FFMA R6, R6, R9, R15 ;  /* 0x0000000906067223 */ /* 0x004fc8000000000f */
[----:B---3--:R-:W-:-:S04]  /*0900*/  FFMA R6, R11, R10, R6 ;  /* 0x0000000a0b067223 */ /* 0x008fc80000000006 */
[----:B----4-:R-:W-:-:S04]  /*0910*/  FFMA R6, R13, R12, R6 ;  /* 0x0000000c0d067223 */ /* 0x010fc80000000006 */
[----:B-----5:R-:W-:-:S07]  /*0920*/  FFMA R15, R17, R14, R6 ;  /* 0x0000000e110f7223 */ /* 0x020fce0000000006 */
.L_x_24:
[----:B------:R-:W-:Y:S05]  /*0930*/  BRA.U !UP1, `(.L_x_20) ;  /* 0x0000000109487547 */ /* 0x000fea000b800000 */
[----:B------:R-:W0:Y:S01]  /*0940*/  LDC.64 R2, c[0x0][0x380] ;  /* 0x0000e000ff027b82 */ /* 0x000e220000000a00 */
[----:B------:R-:W-:Y:S01]  /*0950*/  IADD3 R7, PT, PT, R7, R8, RZ ;  /* 0x0000000807077210 */ /* 0x000fe20007ffe0ff */
[----:B------:R-:W-:-:S06]  /*0960*/  UIADD3 UR4, UPT, UPT, -UR4, URZ, URZ ;  /* 0x000000ff04047290 */ /* 0x000fcc000fffe1ff */
[----:B------:R-:W1:Y:S01]  /*0970*/  LDC.64 R10, c[0x0][0x388] ;  /* 0x0000e200ff0a7b82 */ /* 0x000e620000000a00 */
[----:B0-----:R-:W-:-:S03]  /*0980*/  IMAD.WIDE.U32 R2, R8, 0x4, R2 ;  /* 0x0000000408027825 */ /* 0x001fc600078e0002 */
[----:B------:R-:W-:Y:S02]  /*0990*/  MOV R6, R2 ;  /* 0x0000000200067202 */ /* 0x000fe40000000f00 */
[----:B------:R-:W-:-:S07]  /*09a0*/  MOV R5, R3 ;  /* 0x0000000300057202 */ /* 0x000fce0000000f00 */
.L_x_25:
[----:B-1----:R-:W-:Y:S01]  /*09b0*/  IMAD.WIDE R2, R7, 0x4, R10 ;  /* 0x0000000407027825 */ /* 0x002fe200078e020a */
[----:B------:R-:W-:-:S05]  /*09c0*/  MOV R4, R6 ;  /* 0x0000000600047202 */ /* 0x000fca0000000f00 */
[----:B------:R-:W2:Y:S04]  /*09d0*/  LDG.E R2, desc[UR16][R2.64] ;  /* 0x0000001002027981 */ /* 0x000ea8000c1e1900 */
[----:B------:R0:W2:Y:S01]  /*09e0*/  LDG.E R4, desc[UR16][R4.64] ;  /* 0x0000001004047981 */ /* 0x0000a2000c1e1900 */
[----:B------:R-:W-:Y:S01]  /*09f0*/  UIADD3 UR4, UPT, UPT, UR4, 0x1, URZ ;  /* 0x0000000104047890 */ /* 0x000fe2000fffe0ff */
[----:B------:R-:W-:Y:S02]  /*0a00*/  IADD3 R6, P0, PT, R6, 0x4, RZ ;  /* 0x0000000406067810 */ /* 0x000fe40007f1e0ff */
[----:B------:R-:W-:Y:S01]  /*0a10*/  IADD3 R7, PT, PT, R7, 0x1, RZ ;  /* 0x0000000107077810 */ /* 0x000fe20007ffe0ff */
[----:B------:R-:W-:Y:S01]  /*0a20*/  UISETP.NE.AND UP0, UPT, UR4, URZ, UPT ;  /* 0x000000ff0400728c */ /* 0x000fe2000bf05270 */
[----:B0-----:R-:W-:Y:S01]  /*0a30*/  IADD3.X R5, PT, PT, RZ, R5, RZ, P0, !PT ;  /* 0x00000005ff057210 */ /* 0x001fe200007fe4ff */
[----:B--2---:R-:W-:-:S07]  /*0a40*/  FFMA R15, R4, R2, R15 ;  /* 0x00000002040f7223 */ /* 0x004fce000000000f */
[----:B------:R-:W-:Y:S05]  /*0a50*/  BRA.U UP0, `(.L_x_25) ;  /* 0xfffffffd00d47547 */ /* 0x000fea000b83ffff */
.L_x_20:
[----:B------:R-:W0:Y:S08]  /*0a60*/  LDC.64 R2, c[0x0][0x390] ;  /* 0x0000e400ff027b82 */ /* 0x000e300000000a00 */
[----:B------:R-:W1:Y:S01]  /*0a70*/  LDC.64 R4, c[0x0][0x398] ;  /* 0x0000e600ff047b82 */ /* 0x000e620000000a00 */
[----:B0-----:R-:W-:-:S06]  /*0a80*/  IMAD.WIDE R2, R0, 0x4, R2 ;  /* 0x0000000400027825 */ /* 0x001fcc00078e0202 */
[----:B------:R-:W2:Y:S01]  /*0a90*/  LDG.E R2, desc[UR16][R2.64] ;  /* 0x0000001002027981 */ /* 0x000ea2000c1e1900 */
[----:B-1----:R-:W-:-:S04]  /*0aa0*/  IMAD.WIDE R4, R0, 0x4, R4 ;  /* 0x0000000400047825 */ /* 0x002fc800078e0204 */
[----:B--2---:R-:W-:-:S05]  /*0ab0*/  FADD R15, R2, R15 ;  /* 0x0000000f020f7221 */ /* 0x004fca0000000000 */
[----:B------:R-:W-:Y:S01]  /*0ac0*/  STG.E desc[UR16][R4.64], R15 ;  /* 0x0000000f04007986 */ /* 0x000fe2000c101910 */
[----:B------:R-:W-:Y:S05]  /*0ad0*/  EXIT ;  /* 0x000000000000794d */ /* 0x000fea0003800000 */
.L_x_26:
        /* <DEDUP_REMOVED lines=10> */
.L_x_50:


//--------------------- .text._Z26conv2d_multichannel_kernelPKfS0_Pfiiiiiii --------------------------
	.section	.text._Z26conv2d_multichannel_kernelPKfS0_Pfiiiiiii,"ax",@progbits
	.align	128
        .global         _Z26conv2d_multichannel_kernelPKfS0_Pfiiiiiii
        .type           _Z26conv2d_multichannel_kernelPKfS0_Pfiiiiiii,@function
        .size           _Z26conv2d_multichannel_kernelPKfS0_Pfiiiiiii,(.L_x_51 - _Z26conv2d_multichannel_kernelPKfS0_Pfiiiiiii)
        .other          _Z26conv2d_multichannel_kernelPKfS0_Pfiiiiiii,@"STO_CUDA_ENTRY STV_DEFAULT"
_Z26conv2d_multichannel_kernelPKfS0_Pfiiiiiii:
.text._Z26conv2d_multichannel_kernelPKfS0_Pfiiiiiii:
[----:B------:R-:W-:Y:S01]  /*0000*/  LDC R1, c[0x0][0x37c] ;  /* 0x0000df00ff017b82 */ /* 0x000fe20000000800 */
[----:B------:R-:W0:Y:S07]  /*0010*/  S2R R3, SR_TID.Y ;  /* 0x0000000000037919 */ /* 0x000e2e0000002200 */
[----:B------:R-:W1:Y:S01]  /*0020*/  LDC R7, c[0x0][0x360] ;  /* 0x0000d800ff077b82 */ /* 0x000e620000000800 */
[----:B------:R-:W2:Y:S01]  /*0030*/  LDCU.64 UR6, c[0x0][0x3a8] ;  /* 0x00007500ff0677ac */ /* 0x000ea20008000a00 */
[----:B------:R-:W1:Y:S06]  /*0040*/  S2R R2, SR_TID.X ;  /* 0x0000000000027919 */ /* 0x000e6c0000002100 */
[----:B------:R-:W0:Y:S08]  /*0050*/  S2UR UR5, SR_CTAID.Y ;  /* 0x00000000000579c3 */ /* 0x000e300000002600 */
[----:B------:R-:W0:Y:S08]  /*0060*/  LDC R0, c[0x0][0x364] ;  /* 0x0000d900ff007b82 */ /* 0x000e300000000800 */
[----:B------:R-:W1:Y:S08]  /*0070*/  S2UR UR4, SR_CTAID.X ;  /* 0x00000000000479c3 */ /* 0x000e700000002500 */
[----:B------:R-:W3:Y:S08]  /*0080*/  S2UR UR11, SR_CTAID.Z ;  /* 0x00000000000b79c3 */ /* 0x000ef00000002700 */
[----:B------:R-:W3:Y:S01]  /*0090*/  LDC R4, c[0x0][0x3b0] ;  /* 0x0000ec00ff047b82 */ /* 0x000ee20000000800 */
[----:B0-----:R-:W-:-:S05]  /*00a0*/  IMAD R0, R0, UR5, R3 ;  /* 0x0000000500007c24 */ /* 0x001fca000f8e0203 */
[----:B--2---:R-:W-:Y:S01]  /*00b0*/  ISETP.GE.AND P0, PT, R0, UR7, PT ;  /* 0x0000000700007c0c */ /* 0x004fe2000bf06270 */
[----:B-1----:R-:W-:-:S05]  /*00c0*/  IMAD R7, R7, UR4, R2 ;  /* 0x0000000407077c24 */ /* 0x002fca000f8e0202 */
[----:B------:R-:W-:-:S04]  /*00d0*/  ISETP.GE.OR P0, PT, R7, UR6, P0 ;  /* 0x0000000607007c0c */ /* 0x000fc80008706670 */
[----:B---3--:R-:W-:-:S13]  /*00e0*/  ISETP.LE.OR P0, PT, R4, UR11, P0 ;  /* 0x0000000b04007c0c */ /* 0x008fda0008703670 */
[----:B------:R-:W-:Y:S05]  /*00f0*/  @P0 EXIT ;  /* 0x000000000000094d */ /* 0x000fea0003800000 */
[----:B------:R-:W0:Y:S01]  /*0100*/  LDC.64 R2, c[0x0][0x3a0] ;  /* 0x0000e800ff027b82 */ /* 0x000e220000000a00 */
[----:B------:R-:W1:Y:S01]  /*0110*/  LDCU.64 UR16, c[0x0][0x358] ;  /* 0x00006b00ff1077ac */ /* 0x000e620008000a00 */
[----:B------:R-:W-:Y:S01]  /*0120*/  HFMA2 R14, -RZ, RZ, 0, 0 ;  /* 0x00000000ff0e7431 */ /* 0x000fe200000001ff */
[----:B0-----:R-:W-:-:S04]  /*0130*/  ISETP.GE.AND P0, PT, R3, 0x1, PT ;  /* 0x000000010300780c */ /* 0x001fc80003f06270 */
[----:B------:R-:W-:-:S13]  /*0140*/  ISETP.LT.OR P0, PT, R2, 0x1, !P0 ;  /* 0x000000010200780c */ /* 0x000fda0004701670 */
[----:B-1----:R-:W-:Y:S05]  /*0150*/  @P0 BRA `(.L_x_27) ;  /* 0x0000000800bc0947 */ /* 0x002fea0003800000 */
[----:B------:R-:W0:Y:S01]  /*0160*/  LDCU.128 UR12, c[0x0][0x380] ;  /* 0x00007000ff0c77ac */ /* 0x000e220008000c00 */
[C---:B------:R-:W-:Y:S02]  /*0170*/  LOP3.LUT R6, R3.reuse, 0x7ffffff0, RZ, 0xc0, !PT ;  /* 0x7ffffff003067812 */ /* 0x040fe400078ec0ff */
[C---:B------:R-:W-:Y:S01]  /*0180*/  LOP3.LUT R22, R3.reuse, 0xf, RZ, 0xc0, !PT ;  /* 0x0000000f03167812 */ /* 0x040fe200078ec0ff */
[----:B------:R-:W-:Y:S01]  /*0190*/  UMOV UR4, URZ ;  /* 0x000000ff00047c82 */ /* 0x000fe20008000000 */
[C---:B------:R-:W-:Y:S02]  /*01a0*/  LOP3.LUT R24, R3.reuse, 0x7, RZ, 0xc0, !PT ;  /* 0x0000000703187812 */ /* 0x040fe400078ec0ff */
[----:B------:R-:W-:Y:S02]  /*01b0*/  LOP3.LUT R8, R3, 0x3, RZ, 0xc0, !PT ;  /* 0x0000000303087812 */ /* 0x000fe400078ec0ff */
[----:B------:R-:W-:Y:S02]  /*01c0*/  MOV R14, RZ ;  /* 0x000000ff000e7202 */ /* 0x000fe40000000f00 */
[----:B------:R-:W-:Y:S01]  /*01d0*/  IADD3 R10, PT, PT, -R6, RZ, RZ ;  /* 0x000000ff060a7210 */ /* 0x000fe20007ffe1ff */
[----:B0-----:R-:W-:-:S02]  /*01e0*/  UIADD3 UR9, UP0, UPT, UR12, 0x20, URZ ;  /* 0x000000200c097890 */ /* 0x001fc4000ff1e0ff */
[----:B------:R-:W-:Y:S02]  /*01f0*/  UIADD3 UR7, UP1, UPT, UR14, 0x20, URZ ;  /* 0x000000200e077890 */ /* 0x000fe4000ff3e0ff */
[----:B------:R-:W-:Y:S02]  /*0200*/  UIADD3.X UR10, UPT, UPT, URZ, UR13, URZ, UP0, !UPT ;  /* 0x0000000dff0a7290 */ /* 0x000fe400087fe4ff */
[----:B------:R-:W-:-:S12]  /*0210*/  UIADD3.X UR8, UPT, UPT, URZ, UR15, URZ, UP1, !UPT ;  /* 0x0000000fff087290 */ /* 0x000fd80008ffe4ff */
.L_x_34:
[----:B------:R-:W0:Y:S01]  /*0220*/  LDC R11, c[0x0][0x39c] ;  /* 0x0000e700ff0b7b82 */ /* 0x000e220000000800 */
[----:B------:R-:W1:Y:S02]  /*0230*/  LDCU UR5, c[0x0][0x3a0] ;  /* 0x00007400ff0577ac */ /* 0x000e640008000800 */
[----:B-1----:R-:W-:Y:S02]  /*0240*/  UIMAD UR13, UR11, UR5, UR4 ;  /* 0x000000050b0d72a4 */ /* 0x002fe4000f8e0204 */
[----:B0-----:R-:W-:Y:S01]  /*0250*/  IMAD R11, R11, UR4, R0 ;  /* 0x000000040b0b7c24 */ /* 0x001fe2000f8e0200 */
[----:B------:R-:W-:-:S04]  /*0260*/  UIADD3 UR4, UPT, UPT, UR4, 0x1, URZ ;  /* 0x0000000104047890 */ /* 0x000fc8000fffe0ff */
[----:B------:R-:W-:-:S03]  /*0270*/  UISETP.NE.AND UP1, UPT, UR4, UR5, UPT ;  /* 0x000000050400728c */ /* 0x000fc6000bf25270 */
[----:B------:R-:W-:-:S08]  /*0280*/  UMOV UR5, URZ ;  /* 0x000000ff00057c82 */ /* 0x000fd00008000000 */
.L_x_33:
[----:B------:R-:W0:Y:S01]  /*0290*/  LDCU UR14, c[0x0][0x3a4] ;  /* 0x00007480ff0e77ac */ /* 0x000e220008000800 */
[----:B------:R-:W-:Y:S01]  /*02a0*/  IADD3 R12, PT, PT, R11, UR5, RZ ;  /* 0x000000050b0c7c10 */ /* 0x000fe2000fffe0ff */
[----:B------:R-:W-:Y:S01]  /*02b0*/  HFMA2 R9, -RZ, RZ, 0, 0 ;  /* 0x00000000ff097431 */ /* 0x000fe200000001ff */
[----:B------:R-:W1:Y:S01]  /*02c0*/  LDCU UR12, c[0x0][0x398] ;  /* 0x00007300ff0c77ac */ /* 0x000e620008000800 */
[----:B0-----:R-:W-:Y:S02]  /*02d0*/  UISETP.GE.U32.AND UP0, UPT, UR14, 0x10, UPT ;  /* 0x000000100e00788c */ /* 0x001fe4000bf06070 */
[----:B------:R-:W-:Y:S02]  /*02e0*/  UIMAD UR6, UR13, UR14, UR5 ;  /* 0x0000000e0d0672a4 */ /* 0x000fe4000f8e0205 */
[----:B------:R-:W-:Y:S01]  /*02f0*/  UIADD3 UR5, UPT, UPT, UR5, 0x1, URZ ;  /* 0x0000000105057890 */ /* 0x000fe2000fffe0ff */
[----:B-1----:R-:W-:Y:S01]  /*0300*/  IMAD R12, R12, UR12, R7 ;  /* 0x0000000c0c0c7c24 */ /* 0x002fe2000f8e0207 */
[----:B------:R-:W-:-:S02]  /*0310*/  UIMAD UR6, UR6, UR14, URZ ;  /* 0x0000000e060672a4 */ /* 0x000fc4000f8e02ff */
[----:B------:R-:W-:Y:S01]  /*0320*/  UISETP.NE.AND UP2, UPT, UR5, UR14, UPT ;  /* 0x0000000e0500728c */ /* 0x000fe2000bf45270 */
[----:B------:R-:W-:Y:S10]  /*0330*/  BRA.U !UP0, `(.L_x_28) ;  /* 0x0000000108fc7547 */ /* 0x000ff4000b800000 */
[----:B------:R-:W-:Y:S02]  /*0340*/  MOV R9, UR6 ;  /* 0x0000000600097c02 */ /* 0x000fe40008000f00 */
[----:B------:R-:W-:Y:S02]  /*0350*/  MOV R15, R12 ;  /* 0x0000000c000f7202 */ /* 0x000fe40000000f00 */
[----:B------:R-:W-:-:S07]  /*0360*/  MOV R13, R10 ;  /* 0x0000000a000d7202 */ /* 0x000fce0000000f00 */
.L_x_29:
[----:B------:R-:W-:Y:S02]  /*0370*/  MOV R2, UR9 ;  /* 0x0000000900027c02 */ /* 0x000fe40008000f00 */
[----:B------:R-:W-:Y:S02]  /*0380*/  MOV R3, UR10 ;  /* 0x0000000a00037c02 */ /* 0x000fe40008000f00 */
[----:B------:R-:W-:Y:S02]  /*0390*/  MOV R4, UR7 ;  /* 0x0000000700047c02 */ /* 0x000fe40008000f00 */
[----:B------:R-:W-:Y:S01]  /*03a0*/  MOV R5, UR8 ;  /* 0x0000000800057c02 */ /* 0x000fe20008000f00 */
[----:B------:R-:W-:-:S04]  /*03b0*/  IMAD.WIDE R2, R15, 0x4, R2 ;  /* 0x000000040f027825 */ /* 0x000fc800078e0202 */
[----:B------:R-:W-:Y:S01]  /*03c0*/  IMAD.WIDE R4, R9, 0x4, R4 ;  /* 0x0000000409047825 */ /* 0x000fe200078e0204 */
[----:B------:R-:W2:Y:S04]  /*03d0*/  LDG.E R19, desc[UR16][R2.64+-0x20] ;  /* 0xffffe01002137981 */ /* 0x000ea8000c1e1900 */
[----:B------:R-:W2:Y:S04]  /*03e0*/  LDG.E R16, desc[UR16][R4.64+-0x20] ;  /* 0xffffe01004107981 */ /* 0x000ea8000c1e1900 */
[----:B------:R-:W3:Y:S04]  /*03f0*/  LDG.E R23, desc[UR16][R2.64+-0x1c] ;  /* 0xffffe41002177981 */ /* 0x000ee8000c1e1900 */
[----:B------:R-:W3:Y:S04]  /*0400*/  LDG.E R26, desc[UR16][R4.64+-0x1c] ;  /* 0xffffe410041a7981 */ /* 0x000ee8000c1e1900 */
[----:B------:R-:W4:Y:S04]  /*0410*/  LDG.E R18, desc[UR16][R2.64+-0x18] ;  /* 0xffffe81002127981 */ /* 0x000f28000c1e1900 */
[----:B------:R-:W4:Y:S04]  /*0420*/  LDG.E R21, desc[UR16][R4.64+-0x18] ;  /* 0xffffe81004157981 */ /* 0x000f28000c1e1900 */
        /* <DEDUP_REMOVED lines=9> */
[----:B------:R-:W3:Y:S04]  /*04c0*/  LDG.E R16, desc[UR16][R2.64+-0xc] ;  /* 0xfffff41002107981 */ /* 0x000ee8000c1e1900 */
[----:B------:R-:W3:Y:S01]  /*04d0*/  LDG.E R26, desc[UR16][R4.64+0x14] ;  /* 0x00001410041a7981 */ /* 0x000ee2000c1e1900 */
[----:B----4-:R-:W-:-:S03]  /*04e0*/  FFMA R23, R18, R21, R23 ;  /* 0x0000001512177223 */ /* 0x010fc60000000017 */
[----:B------:R-:W4:Y:S04]  /*04f0*/  LDG.E R18, desc[UR16][R2.64+-0x8] ;  /* 0xfffff81002127981 */ /* 0x000f28000c1e1900 */
[----:B------:R-:W4:Y:S01]  /*0500*/  LDG.E R21, desc[UR16][R4.64+-0x8] ;  /* 0xfffff81004157981 */ /* 0x000f22000c1e1900 */
[----:B-----5:R-:W-:-:S03]  /*0510*/  FFMA R17, R20, R17, R23 ;  /* 0x0000001114117223 */ /* 0x020fc60000000017 */
        /* <DEDUP_REMOVED lines=19> */
[----:B------:R-:W3:Y:S04]  /*0650*/  LDG.E R16, desc[UR16][R2.64+0x18] ;  /* 0x0000181002107981 */ /* 0x000ee8000c1e1900 */
[----:B------:R-:W3:Y:S01]  /*0660*/  LDG.E R25, desc[UR16][R2.64+0x1c] ;  /* 0x00001c1002197981 */ /* 0x000ee2000c1e1900 */
[----:B------:R-:W-:Y:S01]  /*0670*/  IADD3 R13, PT, PT, R13, 0x10, RZ ;  /* 0x000000100d0d7810 */ /* 0x000fe20007ffe0ff */
[----:B----4-:R-:W-:-:S03]  /*0680*/  FFMA R21, R21, R18, R29 ;  /* 0x0000001215157223 */ /* 0x010fc6000000001d */
[----:B------:R-:W-:Y:S01]  /*0690*/  ISETP.NE.AND P0, PT, R13, RZ, PT ;  /* 0x000000ff0d00720c */ /* 0x000fe20003f05270 */
[----:B-----5:R-:W-:Y:S01]  /*06a0*/  FFMA R21, R20, R23, R21 ;  /* 0x0000001714157223 */ /* 0x020fe20000000015 */
[----:B------:R-:W-:Y:S02]  /*06b0*/  IADD3 R15, PT, PT, R15, 0x10, RZ ;  /* 0x000000100f0f7810 */ /* 0x000fe40007ffe0ff */
[----:B------:R-:W-:Y:S01]  /*06c0*/  IADD3 R9, PT, PT, R9, 0x10, RZ ;  /* 0x0000001009097810 */ /* 0x000fe20007ffe0ff */
[----:B--2---:R-:W-:-:S04]  /*06d0*/  FFMA R14, R14, R17, R21 ;  /* 0x000000110e0e7223 */ /* 0x004fc80000000015 */
[----:B---3--:R-:W-:-:S04]  /*06e0*/  FFMA R19, R19, R26, R14 ;  /* 0x0000001a13137223 */ /* 0x008fc8000000000e */
[----:B------:R-:W-:-:S04]  /*06f0*/  FFMA R16, R16, R27, R19 ;  /* 0x0000001b10107223 */ /* 0x000fc80000000013 */
[----:B------:R-:W-:Y:S01]  /*0700*/  FFMA R14, R25, R28, R16 ;  /* 0x0000001c190e7223 */ /* 0x000fe20000000010 */
[----:B------:R-:W-:Y:S06]  /*0710*/  @P0 BRA `(.L_x_29) ;  /* 0xfffffffc00140947 */ /* 0x000fec000383ffff */
[----:B------:R-:W-:-:S07]  /*0720*/  MOV R9, R6 ;  /* 0x0000000600097202 */ /* 0x000fce0000000f00 */
.L_x_28:
[----:B------:R-:W-:-:S13]  /*0730*/  ISETP.NE.AND P0, PT, R22, RZ, PT ;  /* 0x000000ff1600720c */ /* 0x000fda0003f05270 */
[----:B------:R-:W-:Y:S05]  /*0740*/  @!P0 BRA `(.L_x_30) ;  /* 0x0000000400388947 */ /* 0x000fea0003800000 */
[----:B------:R-:W-:Y:S02]  /*0750*/  IADD3 R2, PT, PT, R22, -0x1, RZ ;  /* 0xffffffff16027810 */ /* 0x000fe40007ffe0ff */
[----:B------:R-:W-:Y:S02]  /*0760*/  ISETP.NE.AND P1, PT, R24, RZ, PT ;  /* 0x000000ff1800720c */ /* 0x000fe40003f25270 */
[----:B------:R-:W-:-:S13]  /*0770*/  ISETP.GE.U32.AND P0, PT, R2, 0x7, PT ;  /* 0x000000070200780c */ /* 0x000fda0003f06070 */
[----:B------:R-:W-:Y:S05]  /*0780*/  @!P0 BRA `(.L_x_31) ;  /* 0x00000000007c8947 */ /* 0x000fea0003800000 */
[----:B------:R-:W0:Y:S01]  /*0790*/  LDC.64 R2, c[0x0][0x380] ;  /* 0x0000e000ff027b82 */ /* 0x000e220000000a00 */
[----:B------:R-:W-:Y:S02]  /*07a0*/  IADD3 R13, PT, PT, R12, R9, RZ ;  /* 0x000000090c0d7210 */ /* 0x000fe40007ffe0ff */
[----:B------:R-:W-:-:S05]  /*07b0*/  IADD3 R15, PT, PT, R9, UR6, RZ ;  /* 0x00000006090f7c10 */ /* 0x000fca000fffe0ff */
[----:B------:R-:W1:Y:S01]  /*07c0*/  LDC.64 R4, c[0x0][0x388] ;  /* 0x0000e200ff047b82 */ /* 0x000e620000000a00 */
[----:B0-----:R-:W-:-:S05]  /*07d0*/  IMAD.WIDE R2, R13, 0x4, R2 ;  /* 0x000000040d027825 */ /* 0x001fca00078e0202 */
[----:B------:R-:W2:Y:S01]  /*07e0*/  LDG.E R19, desc[UR16][R2.64] ;  /* 0x0000001002137981 */ /* 0x000ea2000c1e1900 */
[----:B-1----:R-:W-:-:S03]  /*07f0*/  IMAD.WIDE R4, R15, 0x4, R4 ;  /* 0x000000040f047825 */ /* 0x002fc600078e0204 */
        /* <DEDUP_REMOVED lines=14> */
[----:B------:R-:W2:Y:S04]  /*08e0*/  LDG.E R19, desc[UR16][R2.64+0x14] ;  /* 0x0000141002137981 */ /* 0x000ea8000c1e1900 */
[----:B------:R-:W2:Y:S01]  /*08f0*/  LDG.E R14, desc[UR16][R2.64+0x18] ;  /* 0x00001810020e7981 */ /* 0x000ea2000c1e1900 */
[----:B---3--:R-:W-:-:S04]  /*0900*/  FFMA R16, R13, R16, R29 ;  /* 0x000000100d107223 */ /* 0x008fc8000000001d */
[----:B----4-:R-:W-:-:S04]  /*0910*/  FFMA R16, R15, R18, R16 ;  /* 0x000000120f107223 */ /* 0x010fc80000000010 */
[----:B-----5:R-:W-:Y:S01]  /*0920*/  FFMA R16, R17, R20, R16 ;  /* 0x0000001411107223 */ /* 0x020fe20000000010 */
[----:B------:R-:W-:-:S03]  /*0930*/  IADD3 R9, PT, PT, R9, 0x8, RZ ;  /* 0x0000000809097810 */ /* 0x000fc60007ffe0ff */
[----:B--2---:R-:W-:-:S04]  /*0940*/  FFMA R16, R21, R26, R16 ;  /* 0x0000001a15107223 */ /* 0x004fc80000000010 */
[----:B------:R-:W-:-:S04]  /*0950*/  FFMA R19, R19, R28, R16 ;  /* 0x0000001c13137223 */ /* 0x000fc80000000010 */
[----:B------:R-:W-:-:S04]  /*0960*/  FFMA R14, R14, R25, R19 ;  /* 0x000000190e0e7223 */ /* 0x000fc80000000013 */
[----:B------:R-:W-:-:S07]  /*0970*/  FFMA R14, R23, R27, R14 ;  /* 0x0000001b170e7223 */ /* 0x000fce000000000e */
.L_x_31:
        /* <DEDUP_REMOVED lines=24> */
.L_x_32:
[----:B------:R-:W-:Y:S05]  /*0b00*/  @!P1 BRA `(.L_x_30) ;  /* 0x0000000000489947 */ /* 0x000fea0003800000 */
[----:B------:R-:W0:Y:S01]  /*0b10*/  LDC.64 R4, c[0x0][0x380] ;  /* 0x0000e000ff047b82 */ /* 0x000e220000000a00 */
[----:B------:R-:W-:Y:S02]  /*0b20*/  IADD3 R13, PT, PT, R12, R9, RZ ;  /* 0x000000090c0d7210 */ /* 0x000fe40007ffe0ff */
[----:B------:R-:W-:-:S05]  /*0b30*/  IADD3 R9, PT, PT, R9, UR6, RZ ;  /* 0x0000000609097c10 */ /* 0x000fca000fffe0ff */
[----:B------:R-:W1:Y:S01]  /*0b40*/  LDC.64 R2, c[0x0][0x388] ;  /* 0x0000e200ff027b82 */ /* 0x000e620000000a00 */
[----:B0-----:R-:W-:-:S04]  /*0b50*/  IMAD.WIDE R4, R13, 0x4, R4 ;  /* 0x000000040d047825 */ /* 0x001fc800078e0204 */
[----:B-1----:R-:W-:Y:S02]  /*0b60*/  IMAD.WIDE R2, R9, 0x4, R2 ;  /* 0x0000000409027825 */ /* 0x002fe400078e0202 */
[----:B------:R-:W2:Y:S04]  /*0b70*/  LDG.E R9, desc[UR16][R4.64] ;  /* 0x0000001004097981 */ /* 0x000ea8000c1e1900 */
[----:B------:R-:W2:Y:S01]  /*0b80*/  LDG.E R12, desc[UR16][R2.64] ;  /* 0x00000010020c7981 */ /* 0x000ea2000c1e1900 */
[----:B------:R-:W-:Y:S01]  /*0b90*/  ISETP.NE.AND P0, PT, R8, 0x1, PT ;  /* 0x000000010800780c */ /* 0x000fe20003f05270 */
[----:B--2---:R-:W-:-:S12]  /*0ba0*/  FFMA R14, R9, R12, R14 ;  /* 0x0000000c090e7223 */ /* 0x004fd8000000000e */
[----:B------:R-:W-:Y:S05]  /*0bb0*/  @!P0 BRA `(.L_x_30) ;  /* 0x00000000001c8947 */ /* 0x000fea0003800000 */
[----:B------:R-:W-:Y:S01]  /*0bc0*/  ISETP.NE.AND P0, PT, R8, 0x2, PT ;  /* 0x000000020800780c */ /* 0x000fe20003f05270 */
[----:B------:R-:W2:Y:S04]  /*0bd0*/  LDG.E R9, desc[UR16][R4.64+0x4] ;  /* 0x0000041004097981 */ /* 0x000ea8000c1e1900 */
[----:B------:R-:W2:Y:S08]  /*0be0*/  LDG.E R12, desc[UR16][R2.64+0x4] ;  /* 0x00000410020c7981 */ /* 0x000eb0000c1e1900 */
[----:B------:R-:W3:Y:S04]  /*0bf0*/  @P0 LDG.E R13, desc[UR16][R4.64+0x8] ;  /* 0x00000810040d0981 */ /* 0x000ee8000c1e1900 */
[----:B------:R-:W3:Y:S01]  /*0c00*/  @P0 LDG.E R15, desc[UR16][R2.64+0x8] ;  /* 0x00000810020f0981 */ /* 0x000ee2000c1e1900 */
[----:B--2---:R-:W-:-:S04]  /*0c10*/  FFMA R14, R9, R12, R14 ;  /* 0x0000000c090e7223 */ /* 0x004fc8000000000e */
[----:B---3--:R-:W-:-:S07]  /*0c20*/  @P0 FFMA R14, R13, R15, R14 ;  /* 0x0000000f0d0e0223 */ /* 0x008fce000000000e */
.L_x_30:
[----:B------:R-:W-:Y:S05]  /*0c30*/  BRA.U UP2, `(.L_x_33) ;  /* 0xfffffff502947547 */ /* 0x000fea000b83ffff */
[----:B------:R-:W-:Y:S05]  /*0c40*/  BRA.U UP1, `(.L_x_34) ;  /* 0xfffffff501747547 */ /* 0x000fea000b83ffff */
.L_x_27:
[----:B------:R-:W0:Y:S08]  /*0c50*/  LDC.64 R4, c[0x0][0x3a8] ;  /* 0x0000ea00ff047b82 */ /* 0x000e300000000a00 */
[----:B------:R-:W1:Y:S01]  /*0c60*/  LDC.64 R2, c[0x0][0x390] ;  /* 0x0000e400ff027b82 */ /* 0x000e620000000a00 */
[----:B0-----:R-:W-:-:S04]  /*0c70*/  IMAD R0, R5, UR11, R0 ;  /* 0x0000000b05007c24 */ /* 0x001fc8000f8e0200 */
[----:B------:R-:W-:-:S04]  /*0c80*/  IMAD R7, R0, R4, R7 ;  /* 0x0000000400077224 */ /* 0x000fc800078e0207 */
[----:B-1----:R-:W-:-:S05]  /*0c90*/  IMAD.WIDE R2, R7, 0x4, R2 ;  /* 0x0000000407027825 */ /* 0x002fca00078e0202 */
[----:B------:R-:W-:Y:S01]  /*0ca0*/  STG.E desc[UR16][R2.64], R14 ;  /* 0x0000000e02007986 */ /* 0x000fe2000c101910 */
[----:B------:R-:W-:Y:S05]  /*0cb0*/  EXIT ;  /* 0x000000000000794d */ /* 0x000fea0003800000 */
.L_x_35:
        /* <DEDUP_REMOVED lines=12> */
.L_x_51:


//--------------------- .text._Z14maxpool_kernelPKfPfiiii --------------------------
	.section	.text._Z14maxpool_kernelPKfPfiiii,"ax",@progbits
	.align	128
        .global         _Z14maxpool_kernelPKfPfiiii
        .type           _Z14maxpool_kernelPKfPfiiii,@function
        .size           _Z14maxpool_kernelPKfPfiiii,(.L_x_52 - _Z14maxpool_kernelPKfPfiiii)
        .other          _Z14maxpool_kernelPKfPfiiii,@"STO_CUDA_ENTRY STV_DEFAULT"
_Z14maxpool_kernelPKfPfiiii:
.text._Z14maxpool_kernelPKfPfiiii:
[----:B------:R-:W-:Y:S01]  /*0000*/  LDC R1, c[0x0][0x37c] ;  /* 0x0000df00ff017b82 */ /* 0x000fe20000000800 */
[----:B------:R-:W0:Y:S07]  /*0010*/  S2R R3, SR_TID.Y ;  /* 0x0000000000037919 */ /* 0x000e2e0000002200 */
[----:B------:R-:W1:Y:S01]  /*0020*/  LDC R7, c[0x0][0x360] ;  /* 0x0000d800ff077b82 */ /* 0x000e620000000800 */
[----:B------:R-:W2:Y:S01]  /*0030*/  LDCU.64 UR6, c[0x0][0x398] ;  /* 0x00007300ff0677ac */ /* 0x000ea20008000a00 */
[----:B------:R-:W1:Y:S06]  /*0040*/  S2R R2, SR_TID.X ;  /* 0x0000000000027919 */ /* 0x000e6c0000002100 */
[----:B------:R-:W0:Y:S08]  /*0050*/  S2UR UR5, SR_CTAID.Y ;  /* 0x00000000000579c3 */ /* 0x000e300000002600 */
[----:B------:R-:W0:Y:S08]  /*0060*/  LDC R0, c[0x0][0x364] ;  /* 0x0000d900ff007b82 */ /* 0x000e300000000800 */
[----:B------:R-:W1:Y:S01]  /*0070*/  S2UR UR4, SR_CTAID.X ;  /* 0x00000000000479c3 */ /* 0x000e620000002500 */
[----:B0-----:R-:W-:-:S05]  /*0080*/  IMAD R0, R0, UR5, R3 ;  /* 0x0000000500007c24 */ /* 0x001fca000f8e0203 */
[----:B--2---:R-:W-:Y:S01]  /*0090*/  ISETP.GE.AND P0, PT, R0, UR7, PT ;  /* 0x0000000700007c0c */ /* 0x004fe2000bf06270 */
[----:B-1----:R-:W-:-:S05]  /*00a0*/  IMAD R7, R7, UR4, R2 ;  /* 0x0000000407077c24 */ /* 0x002fca000f8e0202 */
[----:B------:R-:W-:-:S13]  /*00b0*/  ISETP.GE.OR P0, PT, R7, UR6, P0 ;  /* 0x0000000607007c0c */ /* 0x000fda0008706670 */
[----:B------:R-:W-:Y:S05]  /*00c0*/  @P0 EXIT ;  /* 0x000000000000094d */ /* 0x000fea0003800000 */
[----:B------:R-:W0:Y:S01]  /*00d0*/  LDCU.64 UR8, c[0x0][0x390] ;  /* 0x00007200ff0877ac */ /* 0x000e220008000a00 */
[----:B------:R-:W-:Y:S02]  /*00e0*/  IMAD.SHL.U32 R2, R0, 0x2, RZ ;  /* 0x0000000200027824 */ /* 0x000fe400078e00ff */
[----:B------:R-:W-:Y:S01]  /*00f0*/  IMAD.SHL.U32 R6, R7, 0x2, RZ ;  /* 0x0000000207067824 */ /* 0x000fe200078e00ff */
[----:B------:R-:W1:Y:S01]  /*0100*/  LDCU.64 UR4, c[0x0][0x358] ;  /* 0x00006b00ff0477ac */ /* 0x000e620008000a00 */
[----:B------:R-:W-:Y:S02]  /*0110*/  VIADD R4, R2, 0x1 ;  /* 0x0000000102047836 */ /* 0x000fe40000000000 */
[----:B------:R-:W-:Y:S01]  /*0120*/  VIADD R3, R6, 0x1 ;  /* 0x0000000106037836 */ /* 0x000fe20000000000 */
[C---:B0-----:R-:W-:Y:S01]  /*0130*/  ISETP.GE.AND P1, PT, R2.reuse, UR9, PT ;  /* 0x0000000902007c0c */ /* 0x041fe2000bf26270 */
[----:B------:R-:W-:Y:S01]  /*0140*/  IMAD R13, R2, UR8, RZ ;  /* 0x00000008020d7c24 */ /* 0x000fe2000f8e02ff */
[----:B------:R-:W-:-:S02]  /*0150*/  ISETP.GE.AND P0, PT, R4, UR9, PT ;  /* 0x0000000904007c0c */ /* 0x000fc4000bf06270 */
[C---:B------:R-:W-:Y:S02]  /*0160*/  ISETP.GE.OR P2, PT, R3.reuse, UR8, P1 ;  /* 0x0000000803007c0c */ /* 0x040fe40008f46670 */
[C---:B------:R-:W-:Y:S02]  /*0170*/  ISETP.GE.OR P1, PT, R6.reuse, UR8, P1 ;  /* 0x0000000806007c0c */ /* 0x040fe40008f26670 */
[----:B------:R-:W-:Y:S02]  /*0180*/  ISETP.GE.OR P3, PT, R6, UR8, P0 ;  /* 0x0000000806007c0c */ /* 0x000fe40008766670 */
[----:B------:R-:W-:-:S07]  /*0190*/  ISETP.GE.OR P0, PT, R3, UR8, P0 ;  /* 0x0000000803007c0c */ /* 0x000fce0008706670 */
[----:B------:R-:W0:Y:S01]  /*01a0*/  @!P2 LDC.64 R8, c[0x0][0x380] ;  /* 0x0000e000ff08ab82 */ /* 0x000e220000000a00 */
[----:B------:R-:W-:Y:S01]  /*01b0*/  @!P2 SHF.R.S32.HI R12, RZ, 0x1f, R6 ;  /* 0x0000001fff0ca819 */ /* 0x000fe20000011406 */
[C---:B------:R-:W-:Y:S01]  /*01c0*/  @!P1 IMAD.IADD R15, R6.reuse, 0x1, R13 ;  /* 0x00000001060f9824 */ /* 0x040fe200078e020d */
[----:B------:R-:W-:-:S04]  /*01d0*/  @!P2 IADD3 R14, P4, PT, R6, R13, RZ ;  /* 0x0000000d060ea210 */ /* 0x000fc80007f9e0ff */
[C---:B------:R-:W-:Y:S01]  /*01e0*/  @!P2 LEA.HI.X.SX32 R12, R13.reuse, R12, 0x1, P4 ;  /* 0x0000000c0d0ca211 */ /* 0x040fe200020f0eff */
[----:B------:R-:W2:Y:S01]  /*01f0*/  @!P1 LDC.64 R10, c[0x0][0x380] ;  /* 0x0000e000ff0a9b82 */ /* 0x000ea20000000a00 */
[----:B------:R-:W-:-:S07]  /*0200*/  VIADD R13, R13, UR8 ;  /* 0x000000080d0d7c36 */ /* 0x000fce0008000000 */
[----:B------:R-:W3:Y:S08]  /*0210*/  @!P3 LDC.64 R4, c[0x0][0x380] ;  /* 0x0000e000ff04bb82 */ /* 0x000ef00000000a00 */
[----:B------:R-:W4:Y:S01]  /*0220*/  @!P0 LDC.64 R2, c[0x0][0x380] ;  /* 0x0000e000ff028b82 */ /* 0x000f220000000a00 */
[----:B0-----:R-:W-:-:S04]  /*0230*/  @!P2 LEA R8, P4, R14, R8, 0x2 ;  /* 0x000000080e08a211 */ /* 0x001fc800078810ff */
[----:B------:R-:W-:Y:S01]  /*0240*/  @!P2 LEA.HI.X R9, R14, R9, R12, 0x2, P4 ;  /* 0x000000090e09a211 */ /* 0x000fe200020f140c */
[----:B--2---:R-:W-:Y:S01]  /*0250*/  @!P1 IMAD.WIDE R10, R15, 0x4, R10 ;  /* 0x000000040f0a9825 */ /* 0x004fe200078e020a */
[----:B------:R-:W-:-:S03]  /*0260*/  @!P0 SHF.R.S32.HI R17, RZ, 0x1f, R13 ;  /* 0x0000001fff118819 */ /* 0x000fc6000001140d */
[----:B-1----:R-:W2:Y:S01]  /*0270*/  @!P2 LDG.E R8, desc[UR4][R8.64+0x4] ;  /* 0x000004040808a981 */ /* 0x002ea2000c1e1900 */
[----:B------:R-:W-:-:S03]  /*0280*/  @!P3 IMAD.IADD R15, R6, 0x1, R13 ;  /* 0x00000001060fb824 */ /* 0x000fc600078e020d */
[----:B------:R0:W5:Y:S01]  /*0290*/  @!P1 LDG.E R10, desc[UR4][R10.64] ;  /* 0x000000040a0a9981 */ /* 0x000162000c1e1900 */
[----:B------:R-:W-:Y:S01]  /*02a0*/  @!P0 IADD3 R13, P4, PT, R6, R13, RZ ;  /* 0x0000000d060d8210 */ /* 0x000fe20007f9e0ff */
[----:B---3--:R-:W-:-:S03]  /*02b0*/  @!P3 IMAD.WIDE R4, R15, 0x4, R4 ;  /* 0x000000040f04b825 */ /* 0x008fc600078e0204 */
[----:B------:R-:W-:-:S03]  /*02c0*/  @!P0 LEA.HI.X.SX32 R6, R6, R17, 0x1, P4 ;  /* 0x0000001106068211 */ /* 0x000fc600020f0eff */
[----:B------:R-:W3:Y:S01]  /*02d0*/  @!P3 LDG.E R4, desc[UR4][R4.64] ;  /* 0x000000040404b981 */ /* 0x000ee2000c1e1900 */
[----:B----4-:R-:W-:-:S04]  /*02e0*/  @!P0 LEA R12, P4, R13, R2, 0x2 ;  /* 0x000000020d0c8211 */ /* 0x010fc800078810ff */
[----:B------:R-:W-:Y:S01]  /*02f0*/  @!P0 LEA.HI.X R13, R13, R3, R6, 0x2, P4 ;  /* 0x000000030d0d8211 */ /* 0x000fe200020f1406 */
[----:B0-----:R-:W-:Y:S01]  /*0300*/  IMAD.MOV.U32 R11, RZ, RZ, -0x800001 ;  /* 0xff7fffffff0b7424 */ /* 0x001fe200078e00ff */
[----:B------:R-:W0:Y:S03]  /*0310*/  LDC.64 R2, c[0x0][0x388] ;  /* 0x0000e200ff027b82 */ /* 0x000e260000000a00 */
[----:B------:R-:W4:Y:S01]  /*0320*/  @!P0 LDG.E R12, desc[UR4][R12.64+0x4] ;  /* 0x000004040c0c8981 */ /* 0x000f22000c1e1900 */
[----:B------:R-:W-:-:S04]  /*0330*/  IMAD R7, R0, UR6, R7 ;  /* 0x0000000600077c24 */ /* 0x000fc8000f8e0207 */
[----:B0-----:R-:W-:Y:S01]  /*0340*/  IMAD.WIDE R2, R7, 0x4, R2 ;  /* 0x0000000407027825 */ /* 0x001fe200078e0202 */
[----:B-----5:R-:W-:-:S04]  /*0350*/  @!P1 FMNMX R11, R10, -3.40282346638528859812e+38, !PT ;  /* 0xff7fffff0a0b9809 */ /* 0x020fc80007800000 */
[----:B--2---:R-:W-:-:S04]  /*0360*/  @!P2 FSETP.GT.AND P1, PT, R8, R11, PT ;  /* 0x0000000b0800a20b */ /* 0x004fc80003f24000 */
[----:B------:R-:W-:-:S04]  /*0370*/  @!P2 FSEL R11, R8, R11, P1 ;  /* 0x0000000b080ba208 */ /* 0x000fc80000800000 */
[----:B---3--:R-:W-:-:S04]  /*0380*/  @!P3 FSETP.GT.AND P1, PT, R4, R11, PT ;  /* 0x0000000b0400b20b */ /* 0x008fc80003f24000 */
[----:B------:R-:W-:-:S04]  /*0390*/  @!P3 FSEL R11, R4, R11, P1 ;  /* 0x0000000b040bb208 */ /* 0x000fc80000800000 */
[----:B----4-:R-:W-:-:S04]  /*03a0*/  @!P0 FSETP.GT.AND P1, PT, R12, R11, PT ;  /* 0x0000000b0c00820b */ /* 0x010fc80003f24000 */
[----:B------:R-:W-:-:S05]  /*03b0*/  @!P0 FSEL R11, R12, R11, P1 ;  /* 0x0000000b0c0b8208 */ /* 0x000fca0000800000 */
[----:B------:R-:W-:Y:S01]  /*03c0*/  STG.E desc[UR4][R2.64], R11 ;  /* 0x0000000b02007986 */ /* 0x000fe2000c101904 */
[----:B------:R-:W-:Y:S05]  /*03d0*/  EXIT ;  /* 0x000000000000794d */ /* 0x000fea0003800000 */
.L_x_36:
        /* <DEDUP_REMOVED lines=10> */
.L_x_52:


//--------------------- .text._Z18addBiasRelu_kernelPfPKfii --------------------------
	.section	.text._Z18addBiasRelu_kernelPfPKfii,"ax",@progbits
	.align	128
        .global         _Z18addBiasRelu_kernelPfPKfii
        .type           _Z18addBiasRelu_kernelPfPKfii,@function
        .size           _Z18addBiasRelu_kernelPfPKfii,(.L_x_53 - _Z18addBiasRelu_kernelPfPKfii)
        .other          _Z18addBiasRelu_kernelPfPKfii,@"STO_CUDA_ENTRY STV_DEFAULT"
_Z18addBiasRelu_kernelPfPKfii:
.text._Z18addBiasRelu_kernelPfPKfii:
        /* <DEDUP_REMOVED lines=8> */
[----:B------:R-:W0:Y:S01]  /*0080*/  LDC R8, c[0x0][0x390] ;  /* 0x0000e400ff087b82 */ /* 0x000e220000000800 */
[----:B------:R-:W1:Y:S01]  /*0090*/  LDCU.64 UR4, c[0x0][0x358] ;  /* 0x00006b00ff0477ac */ /* 0x000e620008000a00 */
[----:B0-----:R-:W-:-:S04]  /*00a0*/  IABS R5, R8 ;  /* 0x0000000800057213 */ /* 0x001fc80000000000 */
[----:B------:R-:W0:Y:S08]  /*00b0*/  I2F.RP R0, R5 ;  /* 0x0000000500007306 */ /* 0x000e300000209400 */
[----:B0-----:R-:W0:Y:S02]  /*00c0*/  MUFU.RCP R0, R0 ;  /* 0x0000000000007308 */ /* 0x001e240000001000 */
[----:B0-----:R-:W-:-:S06]  /*00d0*/  VIADD R2, R0, 0xffffffe ;  /* 0x0ffffffe00027836 */ /* 0x001fcc0000000000 */
[----:B------:R0:W2:Y:S02]  /*00e0*/  F2I.FTZ.U32.TRUNC.NTZ R3, R2 ;  /* 0x0000000200037305 */ /* 0x0000a4000021f000 */
[----:B0-----:R-:W-:Y:S02]  /*00f0*/  HFMA2 R2, -RZ, RZ, 0, 0 ;  /* 0x00000000ff027431 */ /* 0x001fe400000001ff */
[----:B--2---:R-:W-:-:S04]  /*0100*/  IMAD.MOV R4, RZ, RZ, -R3 ;  /* 0x000000ffff047224 */ /* 0x004fc800078e0a03 */
[----:B------:R-:W-:Y:S01]  /*0110*/  IMAD R9, R4, R5, RZ ;  /* 0x0000000504097224 */ /* 0x000fe200078e02ff */
[----:B------:R-:W-:-:S03]  /*0120*/  IABS R4, R7 ;  /* 0x0000000700047213 */ /* 0x000fc60000000000 */
[----:B------:R-:W-:-:S06]  /*0130*/  IMAD.HI.U32 R3, R3, R9, R2 ;  /* 0x0000000903037227 */ /* 0x000fcc00078e0002 */
[----:B------:R-:W-:Y:S02]  /*0140*/  IMAD.HI.U32 R6, R3, R4, RZ ;  /* 0x0000000403067227 */ /* 0x000fe400078e00ff */
[----:B------:R-:W0:Y:S02]  /*0150*/  LDC.64 R2, c[0x0][0x380] ;  /* 0x0000e000ff027b82 */ /* 0x000e240000000a00 */
[----:B------:R-:W-:-:S04]  /*0160*/  IMAD.MOV R0, RZ, RZ, -R6 ;  /* 0x000000ffff007224 */ /* 0x000fc800078e0a06 */
[----:B------:R-:W-:-:S05]  /*0170*/  IMAD R0, R5, R0, R4 ;  /* 0x0000000005007224 */ /* 0x000fca00078e0204 */
[----:B------:R-:W-:-:S13]  /*0180*/  ISETP.GT.U32.AND P2, PT, R5, R0, PT ;  /* 0x000000000500720c */ /* 0x000fda0003f44070 */
[-C--:B------:R-:W-:Y:S01]  /*0190*/  @!P2 IADD3 R0, PT, PT, R0, -R5.reuse, RZ ;  /* 0x800000050000a210 */ /* 0x080fe20007ffe0ff */
[----:B------:R-:W-:Y:S01]  /*01a0*/  @!P2 VIADD R6, R6, 0x1 ;  /* 0x000000010606a836 */ /* 0x000fe20000000000 */
[----:B------:R-:W-:Y:S01]  /*01b0*/  ISETP.NE.AND P2, PT, R8, RZ, PT ;  /* 0x000000ff0800720c */ /* 0x000fe20003f45270 */
[C---:B0-----:R-:W-:Y:S01]  /*01c0*/  IMAD.WIDE R2, R7.reuse, 0x4, R2 ;  /* 0x0000000407027825 */ /* 0x041fe200078e0202 */
[----:B------:R-:W-:Y:S02]  /*01d0*/  ISETP.GE.U32.AND P0, PT, R0, R5, PT ;  /* 0x000000050000720c */ /* 0x000fe40003f06070 */
[----:B------:R-:W0:Y:S01]  /*01e0*/  LDC.64 R4, c[0x0][0x388] ;  /* 0x0000e200ff047b82 */ /* 0x000e220000000a00 */
[----:B------:R-:W-:-:S04]  /*01f0*/  LOP3.LUT R0, R7, R8, RZ, 0x3c, !PT ;  /* 0x0000000807007212 */ /* 0x000fc800078e3cff */
[----:B------:R-:W-:Y:S02]  /*0200*/  ISETP.GE.AND P1, PT, R0, RZ, PT ;  /* 0x000000ff0000720c */ /* 0x000fe40003f26270 */
[----:B-1----:R-:W2:Y:S04]  /*0210*/  LDG.E R0, desc[UR4][R2.64] ;  /* 0x0000000402007981 */ /* 0x002ea8000c1e1900 */
[----:B------:R-:W-:-:S07]  /*0220*/  @P0 IADD3 R6, PT, PT, R6, 0x1, RZ ;  /* 0x0000000106060810 */ /* 0x000fce0007ffe0ff */
[----:B------:R-:W-:Y:S01]  /*0230*/  @!P1 IMAD.MOV R6, RZ, RZ, -R6 ;  /* 0x000000ffff069224 */ /* 0x000fe200078e0a06 */
[----:B------:R-:W-:-:S05]  /*0240*/  @!P2 LOP3.LUT R6, RZ, R8, RZ, 0x33, !PT ;  /* 0x00000008ff06a212 */ /* 0x000fca00078e33ff */
[----:B0-----:R-:W-:-:S06]  /*0250*/  IMAD.WIDE R4, R6, 0x4, R4 ;  /* 0x0000000406047825 */ /* 0x001fcc00078e0204 */
[----:B------:R-:W2:Y:S02]  /*0260*/  LDG.E R5, desc[UR4][R4.64] ;  /* 0x0000000404057981 */ /* 0x000ea4000c1e1900 */
[C---:B--2---:R-:W-:Y:S01]  /*0270*/  FADD R6, R0.reuse, R5 ;  /* 0x0000000500067221 */ /* 0x044fe20000000000 */
[----:B------:R-:W-:-:S04]  /*0280*/  FSETP.GEU.AND P0, PT, R0, -R5, PT ;  /* 0x800000050000720b */ /* 0x000fc80003f0e000 */
[----:B------:R-:W-:-:S05]  /*0290*/  FSEL R7, R6, RZ, P0 ;  /* 0x000000ff06077208 */ /* 0x000fca0000000000 */
[----:B------:R-:W-:Y:S01]  /*02a0*/  STG.E desc[UR4][R2.64], R7 ;  /* 0x0000000702007986 */ /* 0x000fe2000c101904 */
[----:B------:R-:W-:Y:S05]  /*02b0*/  EXIT ;  /* 0x000000000000794d */ /* 0x000fea0003800000 */
.L_x_37:
        /* <DEDUP_REMOVED lines=12> */
.L_x_53:


//--------------------- .text._Z13conv2d_kernelPKfS0_Pfiiiii --------------------------
	.section	.text._Z13conv2d_kernelPKfS0_Pfiiiii,"ax",@progbits
	.align	128
        .global         _Z13conv2d_kernelPKfS0_Pfiiiii
        .type           _Z13conv2d_kernelPKfS0_Pfiiiii,@function
        .size           _Z13conv2d_kernelPKfS0_Pfiiiii,(.L_x_54 - _Z13conv2d_kernelPKfS0_Pfiiiii)
        .other          _Z13conv2d_kernelPKfS0_Pfiiiii,@"STO_CUDA_ENTRY STV_DEFAULT"
_Z13conv2d_kernelPKfS0_Pfiiiii:
.text._Z13conv2d_kernelPKfS0_Pfiiiii:
[----:B------:R-:W-:Y:S01]  /*0000*/  LDC R1, c[0x0][0x37c] ;  /* 0x0000df00ff017b82 */ /* 0x000fe20000000800 */
[----:B------:R-:W0:Y:S07]  /*0010*/  S2R R3, SR_TID.Y ;  /* 0x0000000000037919 */ /* 0x000e2e0000002200 */
[----:B------:R-:W1:Y:S01]  /*0020*/  LDC R7, c[0x0][0x360] ;  /* 0x0000d800ff077b82 */ /* 0x000e620000000800 */
[----:B------:R-:W2:Y:S01]  /*0030*/  LDCU UR6, c[0x0][0x3a8] ;  /* 0x00007500ff0677ac */ /* 0x000ea20008000800 */
[----:B------:R-:W1:Y:S01]  /*0040*/  S2R R2, SR_TID.X ;  /* 0x0000000000027919 */ /* 0x000e620000002100 */
[----:B------:R-:W3:Y:S05]  /*0050*/  LDCU UR7, c[0x0][0x3a4] ;  /* 0x00007480ff0777ac */ /* 0x000eea0008000800 */
[----:B------:R-:W0:Y:S08]  /*0060*/  S2UR UR5, SR_CTAID.Y ;  /* 0x00000000000579c3 */ /* 0x000e300000002600 */
[----:B------:R-:W0:Y:S08]  /*0070*/  LDC R0, c[0x0][0x364] ;  /* 0x0000d900ff007b82 */ /* 0x000e300000000800 */
[----:B------:R-:W1:Y:S01]  /*0080*/  S2UR UR4, SR_CTAID.X ;  /* 0x00000000000479c3 */ /* 0x000e620000002500 */
[----:B0-----:R-:W-:-:S05]  /*0090*/  IMAD R0, R0, UR5, R3 ;  /* 0x0000000500007c24 */ /* 0x001fca000f8e0203 */
[----:B--2---:R-:W-:Y:S01]  /*00a0*/  ISETP.GE.AND P0, PT, R0, UR6, PT ;  /* 0x0000000600007c0c */ /* 0x004fe2000bf06270 */
[----:B-1----:R-:W-:-:S05]  /*00b0*/  IMAD R7, R7, UR4, R2 ;  /* 0x0000000407077c24 */ /* 0x002fca000f8e0202 */
[----:B---3--:R-:W-:-:S13]  /*00c0*/  ISETP.GE.OR P0, PT, R7, UR7, P0 ;  /* 0x0000000707007c0c */ /* 0x008fda0008706670 */
[----:B------:R-:W-:Y:S05]  /*00d0*/  @P0 EXIT ;  /* 0x000000000000094d */ /* 0x000fea0003800000 */
[----:B------:R-:W0:Y:S01]  /*00e0*/  LDC R9, c[0x0][0x3a0] ;  /* 0x0000e800ff097b82 */ /* 0x000e220000000800 */
[----:B------:R-:W1:Y:S01]  /*00f0*/  LDCU.64 UR10, c[0x0][0x358] ;  /* 0x00006b00ff0a77ac */ /* 0x000e620008000a00 */
[----:B------:R-:W-:Y:S01]  /*0100*/  HFMA2 R13, -RZ, RZ, 0, 0 ;  /* 0x00000000ff0d7431 */ /* 0x000fe200000001ff */
[----:B0-----:R-:W-:-:S13]  /*0110*/  ISETP.GE.AND P0, PT, R9, 0x1, PT ;  /* 0x000000010900780c */ /* 0x001fda0003f06270 */
[----:B-1----:R-:W-:Y:S05]  /*0120*/  @!P0 BRA `(.L_x_38) ;  /* 0x0000000800e08947 */ /* 0x002fea0003800000 */
[----:B------:R-:W0:Y:S01]  /*0130*/  LDCU.64 UR6, c[0x0][0x380] ;  /* 0x00007000ff0677ac */ /* 0x000e220008000a00 */
[C---:B------:R-:W-:Y:S02]  /*0140*/  LOP3.LUT R8, R9.reuse, 0x7ffffff0, RZ, 0xc0, !PT ;  /* 0x7ffffff009087812 */ /* 0x040fe400078ec0ff */
[C---:B------:R-:W-:Y:S01]  /*0150*/  LOP3.LUT R23, R9.reuse, 0xf, RZ, 0xc0, !PT ;  /* 0x0000000f09177812 */ /* 0x040fe200078ec0ff */
[----:B------:R-:W-:Y:S01]  /*0160*/  UMOV UR4, URZ ;  /* 0x000000ff00047c82 */ /* 0x000fe20008000000 */
[C---:B------:R-:W-:Y:S02]  /*0170*/  LOP3.LUT R24, R9.reuse, 0x7, RZ, 0xc0, !PT ;  /* 0x0000000709187812 */ /* 0x040fe400078ec0ff */
[----:B------:R-:W-:Y:S02]  /*0180*/  LOP3.LUT R9, R9, 0x3, RZ, 0xc0, !PT ;  /* 0x0000000309097812 */ /* 0x000fe400078ec0ff */
[----:B------:R-:W-:Y:S02]  /*0190*/  MOV R13, RZ ;  /* 0x000000ff000d7202 */ /* 0x000fe40000000f00 */
[----:B------:R-:W-:Y:S01]  /*01a0*/  IADD3 R10, PT, PT, -R8, RZ, RZ ;  /* 0x000000ff080a7210 */ /* 0x000fe20007ffe1ff */
[----:B0-----:R-:W-:-:S04]  /*01b0*/  UIADD3 UR5, UP0, UPT, UR6, 0x20, URZ ;  /* 0x0000002006057890 */ /* 0x001fc8000ff1e0ff */
[----:B------:R-:W-:-:S12]  /*01c0*/  UIADD3.X UR8, UPT, UPT, URZ, UR7, URZ, UP0, !UPT ;  /* 0x00000007ff087290 */ /* 0x000fd800087fe4ff */
.L_x_44:
[----:B------:R-:W0:Y:S01]  /*01d0*/  LDCU UR7, c[0x0][0x3a0] ;  /* 0x00007400ff0777ac */ /* 0x000e220008000800 */
[----:B------:R-:W-:Y:S01]  /*01e0*/  IADD3 R2, PT, PT, R0, UR4, RZ ;  /* 0x0000000400027c10 */ /* 0x000fe2000fffe0ff */
[----:B------:R-:W-:Y:S01]  /*01f0*/  IMAD.MOV.U32 R6, RZ, RZ, RZ ;  /* 0x000000ffff067224 */ /* 0x000fe200078e00ff */
[----:B------:R-:W1:Y:S01]  /*0200*/  LDCU UR6, c[0x0][0x398] ;  /* 0x00007300ff0677ac */ /* 0x000e620008000800 */
[----:B0-----:R-:W-:Y:S02]  /*0210*/  UISETP.GE.U32.AND UP1, UPT, UR7, 0x10, UPT ;  /* 0x000000100700788c */ /* 0x001fe4000bf26070 */
[----:B------:R-:W-:Y:S02]  /*0220*/  UIMAD UR12, UR4, UR7, URZ ;  /* 0x00000007040c72a4 */ /* 0x000fe4000f8e02ff */
[----:B------:R-:W-:Y:S01]  /*0230*/  UIADD3 UR4, UPT, UPT, UR4, 0x1, URZ ;  /* 0x0000000104047890 */ /* 0x000fe2000fffe0ff */
[----:B-1----:R-:W-:-:S03]  /*0240*/  IMAD R11, R2, UR6, R7 ;  /* 0x00000006020b7c24 */ /* 0x002fc6000f8e0207 */
[----:B------:R-:W-:Y:S01]  /*0250*/  UISETP.NE.AND UP0, UPT, UR4, UR7, UPT ;  /* 0x000000070400728c */ /* 0x000fe2000bf05270 */
[----:B------:R-:W-:Y:S10]  /*0260*/  BRA.U !UP1, `(.L_x_39) ;  /* 0x0000000509107547 */ /* 0x000ff4000b800000 */
[----:B------:R-:W0:Y:S01]  /*0270*/  LDCU.64 UR6, c[0x0][0x388] ;  /* 0x00007100ff0677ac */ /* 0x000e220008000a00 */
[----:B------:R-:W-:Y:S02]  /*0280*/  MOV R6, R11 ;  /* 0x0000000b00067202 */ /* 0x000fe40000000f00 */
[----:B------:R-:W-:Y:S01]  /*0290*/  MOV R12, R10 ;  /* 0x0000000a000c7202 */ /* 0x000fe20000000f00 */
[----:B0-----:R-:W-:-:S04]  /*02a0*/  UIMAD.WIDE.U32 UR6, UR12, 0x4, UR6 ;  /* 0x000000040c0678a5 */ /* 0x001fc8000f8e0006 */
[----:B------:R-:W-:-:S04]  /*02b0*/  UIADD3 UR9, UP1, UPT, UR6, 0x20, URZ ;  /* 0x0000002006097890 */ /* 0x000fc8000ff3e0ff */
[----:B------:R-:W-:Y:S02]  /*02c0*/  UIADD3.X UR6, UPT, UPT, URZ, UR7, URZ, UP1, !UPT ;  /* 0x00000007ff067290 */ /* 0x000fe40008ffe4ff */
[----:B------:R-:W-:-:S04]  /*02d0*/  MOV R16, UR9 ;  /* 0x0000000900107c02 */ /* 0x000fc80008000f00 */
[----:B------:R-:W-:-:S07]  /*02e0*/  IMAD.U32 R17, RZ, RZ, UR6 ;  /* 0x00000006ff117e24 */ /* 0x000fce000f8e00ff */
.L_x_40:
[----:B------:R-:W-:Y:S01]  /*02f0*/  MOV R2, UR5 ;  /* 0x0000000500027c02 */ /* 0x000fe20008000f00 */
[----:B------:R-:W-:Y:S01]  /*0300*/  IMAD.MOV.U32 R5, RZ, RZ, R17 ;  /* 0x000000ffff057224 */ /* 0x000fe200078e0011 */
[----:B------:R-:W-:Y:S02]  /*0310*/  MOV R3, UR8 ;  /* 0x0000000800037c02 */ /* 0x000fe40008000f00 */
[----:B------:R-:W-:Y:S01]  /*0320*/  MOV R4, R16 ;  /* 0x0000001000047202 */ /* 0x000fe20000000f00 */
[----:B------:R-:W-:-:S04]  /*0330*/  IMAD.WIDE R2, R6, 0x4, R2 ;  /* 0x0000000406027825 */ /* 0x000fc800078e0202 */
        /* <DEDUP_REMOVED lines=16> */
[----:B------:R-:W2:Y:S01]  /*0440*/  LDG.E R19, desc[UR10][R4.64+-0x8] ;  /* 0xfffff80a04137981 */ /* 0x000ea2000c1e1900 */
[----:B----4-:R-:W-:-:S03]  /*0450*/  FFMA R27, R18, R17, R27 ;  /* 0x00000011121b7223 */ /* 0x010fc6000000001b */
[----:B------:R-:W3:Y:S04]  /*0460*/  LDG.E R17, desc[UR10][R4.64+-0x4] ;  /* 0xfffffc0a04117981 */ /* 0x000ee8000c1e1900 */
[----:B------:R-:W3:Y:S01]  /*0470*/  LDG.E R18, desc[UR10][R2.64+-0x4] ;  /* 0xfffffc0a02127981 */ /* 0x000ee2000c1e1900 */
[----:B-----5:R-:W-:-:S03]  /*0480*/  FFMA R26, R16, R15, R27 ;  /* 0x0000000f101a7223 */ /* 0x020fc6000000001b */
[----:B------:R-:W4:Y:S04]  /*0490*/  LDG.E R16, desc[UR10][R4.64] ;  /* 0x0000000a04107981 */ /* 0x000f28000c1e1900 */
[----:B------:R-:W4:Y:S01]  /*04a0*/  LDG.E R15, desc[UR10][R2.64] ;  /* 0x0000000a020f7981 */ /* 0x000f22000c1e1900 */
[----:B------:R-:W-:-:S03]  /*04b0*/  FFMA R25, R25, R14, R26 ;  /* 0x0000000e19197223 */ /* 0x000fc6000000001a */
[----:B------:R-:W5:Y:S01]  /*04c0*/  LDG.E R14, desc[UR10][R4.64+0x4] ;  /* 0x0000040a040e7981 */ /* 0x000f62000c1e1900 */
[----:B------:R-:W-:-:S03]  /*04d0*/  FFMA R25, R22, R21, R25 ;  /* 0x0000001516197223 */ /* 0x000fc60000000019 */
        /* <DEDUP_REMOVED lines=13> */
[----:B------:R-:W5:Y:S04]  /*05b0*/  LDG.E R14, desc[UR10][R2.64+0x18] ;  /* 0x0000180a020e7981 */ /* 0x000f68000c1e1900 */
[----:B------:R-:W5:Y:S04]  /*05c0*/  LDG.E R25, desc[UR10][R2.64+0x1c] ;  /* 0x00001c0a02197981 */ /* 0x000f68000c1e1900 */
[----:B------:R-:W5:Y:S01]  /*05d0*/  LDG.E R26, desc[UR10][R4.64+0x1c] ;  /* 0x00001c0a041a7981 */ /* 0x000f62000c1e1900 */
[----:B------:R-:W-:Y:S01]  /*05e0*/  FFMA R22, R21, R22, R28 ;  /* 0x0000001615167223 */ /* 0x000fe2000000001c */
[----:B------:R-:W-:-:S04]  /*05f0*/  IADD3 R12, PT, PT, R12, 0x10, RZ ;  /* 0x000000100c0c7810 */ /* 0x000fc80007ffe0ff */
[----:B------:R-:W-:Y:S02]  /*0600*/  ISETP.NE.AND P0, PT, R12, RZ, PT ;  /* 0x000000ff0c00720c */ /* 0x000fe40003f05270 */
[----:B------:R-:W-:Y:S01]  /*0610*/  IADD3 R6, PT, PT, R6, 0x10, RZ ;  /* 0x0000001006067810 */ /* 0x000fe20007ffe0ff */
[----:B--2---:R-:W-:-:S04]  /*0620*/  FFMA R20, R19, R20, R22 ;  /* 0x0000001413147223 */ /* 0x004fc80000000016 */
[----:B---3--:R-:W-:-:S04]  /*0630*/  FFMA R18, R17, R18, R20 ;  /* 0x0000001211127223 */ /* 0x008fc80000000014 */
[----:B----4-:R-:W-:Y:S01]  /*0640*/  FFMA R15, R15, R16, R18 ;  /* 0x000000100f0f7223 */ /* 0x010fe20000000012 */
[----:B------:R-:W-:-:S03]  /*0650*/  IADD3 R16, P1, PT, R4, 0x40, RZ ;  /* 0x0000004004107810 */ /* 0x000fc60007f3e0ff */
[----:B-----5:R-:W-:Y:S01]  /*0660*/  FFMA R14, R14, R13, R15 ;  /* 0x0000000d0e0e7223 */ /* 0x020fe2000000000f */
[----:B------:R-:W-:-:S03]  /*0670*/  IADD3.X R17, PT, PT, RZ, R5, RZ, P1, !PT ;  /* 0x00000005ff117210 */ /* 0x000fc60000ffe4ff */
[----:B------:R-:W-:Y:S01]  /*0680*/  FFMA R13, R25, R26, R14 ;  /* 0x0000001a190d7223 */ /* 0x000fe2000000000e */
[----:B------:R-:W-:Y:S06]  /*0690*/  @P0 BRA `(.L_x_40) ;  /* 0xfffffffc00140947 */ /* 0x000fec000383ffff */
[----:B------:R-:W-:-:S07]  /*06a0*/  IMAD.MOV.U32 R6, RZ, RZ, R8 ;  /* 0x000000ffff067224 */ /* 0x000fce00078e0008 */
.L_x_39:
[----:B------:R-:W-:-:S13]  /*06b0*/  ISETP.NE.AND P0, PT, R23, RZ, PT ;  /* 0x000000ff1700720c */ /* 0x000fda0003f05270 */
[----:B------:R-:W-:Y:S05]  /*06c0*/  @!P0 BRA `(.L_x_41) ;  /* 0x0000000400748947 */ /* 0x000fea0003800000 */
[----:B------:R-:W-:Y:S02]  /*06d0*/  IADD3 R2, PT, PT, R23, -0x1, RZ ;  /* 0xffffffff17027810 */ /* 0x000fe40007ffe0ff */
[----:B------:R-:W-:Y:S02]  /*06e0*/  ISETP.NE.AND P0, PT, R24, RZ, PT ;  /* 0x000000ff1800720c */ /* 0x000fe40003f05270 */
[----:B------:R-:W-:-:S13]  /*06f0*/  ISETP.GE.U32.AND P1, PT, R2, 0x7, PT ;  /* 0x000000070200780c */ /* 0x000fda0003f26070 */
[----:B------:R-:W-:Y:S05]  /*0700*/  @!P1 BRA `(.L_x_42) ;  /* 0x0000000000909947 */ /* 0x000fea0003800000 */
[----:B------:R-:W0:Y:S01]  /*0710*/  LDC.64 R18, c[0x0][0x388] ;  /* 0x0000e200ff127b82 */ /* 0x000e220000000a00 */
[----:B------:R-:W-:Y:S02]  /*0720*/  IADD3 R15, PT, PT, R6, UR12, RZ ;  /* 0x0000000c060f7c10 */ /* 0x000fe4000fffe0ff */
[----:B------:R-:W-:-:S05]  /*0730*/  IADD3 R5, PT, PT, R11, R6, RZ ;  /* 0x000000060b057210 */ /* 0x000fca0007ffe0ff */
[----:B------:R-:W1:Y:S01]  /*0740*/  LDC.64 R2, c[0x0][0x380] ;  /* 0x0000e000ff027b82 */ /* 0x000e620000000a00 */
[----:B0-----:R-:W-:-:S05]  /*0750*/  IMAD.WIDE.U32 R18, R15, 0x4, R18 ;  /* 0x000000040f127825 */ /* 0x001fca00078e0012 */
[----:B------:R-:W2:Y:S01]  /*0760*/  LDG.E R22, desc[UR10][R18.64] ;  /* 0x0000000a12167981 */ /* 0x000ea2000c1e1900 */
[----:B-1----:R-:W-:Y:S02]  /*0770*/  IMAD.WIDE R2, R5, 0x4, R2 ;  /* 0x0000000405027825 */ /* 0x002fe400078e0202 */
[----:B------:R-:W0:Y:S03]  /*0780*/  LDC.64 R4, c[0x0][0x388] ;  /* 0x0000e200ff047b82 */ /* 0x000e260000000a00 */
[----:B------:R-:W2:Y:S01]  /*0790*/  LDG.E R20, desc[UR10][R2.64] ;  /* 0x0000000a02147981 */ /* 0x000ea2000c1e1900 */
[----:B------:R-:W-:-:S03]  /*07a0*/  IADD3 R12, P1, PT, R6, UR12, RZ ;  /* 0x0000000c060c7c10 */ /* 0x000fc6000ff3e0ff */
[----:B------:R-:W3:Y:S02]  /*07b0*/  LDG.E R16, desc[UR10][R2.64+0xc] ;  /* 0x00000c0a02107981 */ /* 0x000ee4000c1e1900 */
[----:B------:R-:W-:Y:S02]  /*07c0*/  IMAD.X R14, RZ, RZ, RZ, P1 ;  /* 0x000000ffff0e7224 */ /* 0x000fe400008e06ff */
[----:B------:R-:W4:Y:S01]  /*07d0*/  LDG.E R18, desc[UR10][R2.64+0x10] ;  /* 0x0000100a02127981 */ /* 0x000f22000c1e1900 */
[----:B0-----:R-:W-:-:S04]  /*07e0*/  LEA R4, P1, R12, R4, 0x2 ;  /* 0x000000040c047211 */ /* 0x001fc800078210ff */
[----:B------:R-:W-:Y:S02]  /*07f0*/  LEA.HI.X R5, R12, R5, R14, 0x2, P1 ;  /* 0x000000050c057211 */ /* 0x000fe400008f140e */
[----:B------:R-:W5:Y:S04]  /*0800*/  LDG.E R12, desc[UR10][R2.64+0x4] ;  /* 0x0000040a020c7981 */ /* 0x000f68000c1e1900 */
[----:B------:R-:W5:Y:S04]  /*0810*/  LDG.E R15, desc[UR10][R4.64+0x4] ;  /* 0x0000040a040f7981 */ /* 0x000f68000c1e1900 */
[----:B------:R-:W3:Y:S04]  /*0820*/  LDG.E R14, desc[UR10][R2.64+0x8] ;  /* 0x0000080a020e7981 */ /* 0x000ee8000c1e1900 */
[----:B------:R-:W3:Y:S04]  /*0830*/  LDG.E R17, desc[UR10][R4.64+0x8] ;  /* 0x0000080a04117981 */ /* 0x000ee8000c1e1900 */
[----:B------:R-:W4:Y:S04]  /*0840*/  LDG.E R19, desc[UR10][R4.64+0xc] ;  /* 0x00000c0a04137981 */ /* 0x000f28000c1e1900 */
[----:B------:R-:W4:Y:S04]  /*0850*/  LDG.E R21, desc[UR10][R4.64+0x10] ;  /* 0x0000100a04157981 */ /* 0x000f28000c1e1900 */
[----:B------:R-:W4:Y:S04]  /*0860*/  LDG.E R25, desc[UR10][R4.64+0x14] ;  /* 0x0000140a04197981 */ /* 0x000f28000c1e1900 */
[----:B------:R-:W4:Y:S04]  /*0870*/  LDG.E R26, desc[UR10][R4.64+0x18] ;  /* 0x0000180a041a7981 */ /* 0x000f28000c1e1900 */
[----:B------:R-:W4:Y:S01]  /*0880*/  LDG.E R27, desc[UR10][R4.64+0x1c] ;  /* 0x00001c0a041b7981 */ /* 0x000f22000c1e1900 */
[----:B--2---:R-:W-:-:S03]  /*0890*/  FFMA R29, R20, R22, R13 ;  /* 0x00000016141d7223 */ /* 0x004fc6000000000d */
[----:B------:R-:W2:Y:S04]  /*08a0*/  LDG.E R20, desc[UR10][R2.64+0x14] ;  /* 0x0000140a02147981 */ /* 0x000ea8000c1e1900 */
[----:B------:R-:W2:Y:S04]  /*08b0*/  LDG.E R13, desc[UR10][R2.64+0x18] ;  /* 0x0000180a020d7981 */ /* 0x000ea8000c1e1900 */
[----:B------:R-:W2:Y:S01]  /*08c0*/  LDG.E R22, desc[UR10][R2.64+0x1c] ;  /* 0x00001c0a02167981 */ /* 0x000ea2000c1e1900 */
[----:B-----5:R-:W-:-:S04]  /*08d0*/  FFMA R15, R12, R15, R29 ;  /* 0x0000000f0c0f7223 */ /* 0x020fc8000000001d */
[----:B---3--:R-:W-:-:S04]  /*08e0*/  FFMA R15, R14, R17, R15 ;  /* 0x000000110e0f7223 */ /* 0x008fc8000000000f */
[----:B----4-:R-:W-:-:S04]  /*08f0*/  FFMA R15, R16, R19, R15 ;  /* 0x00000013100f7223 */ /* 0x010fc8000000000f */
[----:B------:R-:W-:Y:S01]  /*0900*/  FFMA R15, R18, R21, R15 ;  /* 0x00000015120f7223 */ /* 0x000fe2000000000f */
[----:B------:R-:W-:-:S03]  /*0910*/  IADD3 R6, PT, PT, R6, 0x8, RZ ;  /* 0x0000000806067810 */ /* 0x000fc60007ffe0ff */
[----:B--2---:R-:W-:-:S04]  /*0920*/  FFMA R20, R20, R25, R15 ;  /* 0x0000001914147223 */ /* 0x004fc8000000000f */
[----:B------:R-:W-:-:S04]  /*0930*/  FFMA R13, R13, R26, R20 ;  /* 0x0000001a0d0d7223 */ /* 0x000fc80000000014 */
[----:B------:R-:W-:-:S07]  /*0940*/  FFMA R13, R22, R27, R13 ;  /* 0x0000001b160d7223 */ /* 0x000fce000000000d */
.L_x_42:
[----:B------:R-:W-:Y:S05]  /*0950*/  @!P0 BRA `(.L_x_41) ;  /* 0x0000000000d08947 */ /* 0x000fea0003800000 */
[----:B------:R-:W-:Y:S02]  /*0960*/  IADD3 R2, PT, PT, R24, -0x1, RZ ;  /* 0xffffffff18027810 */ /* 0x000fe40007ffe0ff */
[----:B------:R-:W-:Y:S02]  /*0970*/  ISETP.NE.AND P0, PT, R9, RZ, PT ;  /* 0x000000ff0900720c */ /* 0x000fe40003f05270 */
[----:B------:R-:W-:-:S13]  /*0980*/  ISETP.GE.U32.AND P1, PT, R2, 0x3, PT ;  /* 0x000000030200780c */ /* 0x000fda0003f26070 */
[----:B------:R-:W-:Y:S05]  /*0990*/  @!P1 BRA `(.L_x_43) ;  /* 0x0000000000609947 */ /* 0x000fea0003800000 */
[----:B------:R-:W0:Y:S01]  /*09a0*/  LDC.64 R14, c[0x0][0x388] ;  /* 0x0000e200ff0e7b82 */ /* 0x000e220000000a00 */
[C---:B------:R-:W-:Y:S02]  /*09b0*/  IADD3 R19, PT, PT, R6.reuse, UR12, RZ ;  /* 0x0000000c06137c10 */ /* 0x040fe4000fffe0ff */
[----:B------:R-:W-:Y:S02]  /*09c0*/  IADD3 R12, P1, PT, R6, UR12, RZ ;  /* 0x0000000c060c7c10 */ /* 0x000fe4000ff3e0ff */
[----:B------:R-:W-:-:S03]  /*09d0*/  IADD3 R17, PT, PT, R11, R6, RZ ;  /* 0x000000060b117210 */ /* 0x000fc60007ffe0ff */
[----:B------:R-:W1:Y:S01]  /*09e0*/  LDC.64 R2, c[0x0][0x388] ;  /* 0x0000e200ff027b82 */ /* 0x000e620000000a00 */
[----:B------:R-:W-:-:S07]  /*09f0*/  IMAD.X R16, RZ, RZ, RZ, P1 ;  /* 0x000000ffff107224 */ /* 0x000fce00008e06ff */
[----:B------:R-:W2:Y:S01]  /*0a00*/  LDC.64 R4, c[0x0][0x380] ;  /* 0x0000e000ff047b82 */ /* 0x000ea20000000a00 */
[----:B0-----:R-:W-:-:S06]  /*0a10*/  IMAD.WIDE.U32 R14, R19, 0x4, R14 ;  /* 0x00000004130e7825 */ /* 0x001fcc00078e000e */
[----:B------:R-:W3:Y:S01]  /*0a20*/  LDG.E R14, desc[UR10][R14.64] ;  /* 0x0000000a0e0e7981 */ /* 0x000ee2000c1e1900 */
[----:B-1----:R-:W-:-:S04]  /*0a30*/  LEA R2, P1, R12, R2, 0x2 ;  /* 0x000000020c027211 */ /* 0x002fc800078210ff */
[----:B------:R-:W-:Y:S01]  /*0a40*/  LEA.HI.X R3, R12, R3, R16, 0x2, P1 ;  /* 0x000000030c037211 */ /* 0x000fe200008f1410 */
[----:B--2---:R-:W-:-:S04]  /*0a50*/  IMAD.WIDE R4, R17, 0x4, R4 ;  /* 0x0000000411047825 */ /* 0x004fc800078e0204 */
[----:B------:R-:W2:Y:S04]  /*0a60*/  LDG.E R16, desc[UR10][R2.64+0x4] ;  /* 0x0000040a02107981 */ /* 0x000ea8000c1e1900 */
[----:B------:R-:W3:Y:S04]  /*0a70*/  LDG.E R12, desc[UR10][R4.64] ;  /* 0x0000000a040c7981 */ /* 0x000ee8000c1e1900 */
[----:B------:R-:W2:Y:S04]  /*0a80*/  LDG.E R17, desc[UR10][R4.64+0x4] ;  /* 0x0000040a04117981 */ /* 0x000ea8000c1e1900 */
[----:B------:R-:W4:Y:S04]  /*0a90*/  LDG.E R19, desc[UR10][R4.64+0x8] ;  /* 0x0000080a04137981 */ /* 0x000f28000c1e1900 */
[----:B------:R-:W4:Y:S04]  /*0aa0*/  LDG.E R18, desc[UR10][R2.64+0x8] ;  /* 0x0000080a02127981 */ /* 0x000f28000c1e1900 */
[----:B------:R-:W5:Y:S04]  /*0ab0*/  LDG.E R21, desc[UR10][R4.64+0xc] ;  /* 0x00000c0a04157981 */ /* 0x000f68000c1e1900 */
[----:B------:R-:W5:Y:S01]  /*0ac0*/  LDG.E R20, desc[UR10][R2.64+0xc] ;  /* 0x00000c0a02147981 */ /* 0x000f62000c1e1900 */
[----:B------:R-:W-:Y:S01]  /*0ad0*/  IADD3 R6, PT, PT, R6, 0x4, RZ ;  /* 0x0000000406067810 */ /* 0x000fe20007ffe0ff */
[----:B---3--:R-:W-:-:S04]  /*0ae0*/  FFMA R12, R12, R14, R13 ;  /* 0x0000000e0c0c7223 */ /* 0x008fc8000000000d */
[----:B--2---:R-:W-:-:S04]  /*0af0*/  FFMA R12, R17, R16, R12 ;  /* 0x00000010110c7223 */ /* 0x004fc8000000000c */
[----:B----4-:R-:W-:-:S04]  /*0b00*/  FFMA R12, R19, R18, R12 ;  /* 0x00000012130c7223 */ /* 0x010fc8000000000c */
[----:B-----5:R-:W-:-:S07]  /*0b10*/  FFMA R13, R21, R20, R12 ;  /* 0x00000014150d7223 */ /* 0x020fce000000000c */
.L_x_43:
[----:B------:R-:W-:Y:S05]  /*0b20*/  @!P0 BRA `(.L_x_41) ;  /* 0x00000000005c8947 */ /* 0x000fea0003800000 */
[----:B------:R-:W0:Y:S01]  /*0b30*/  LDC.64 R4, c[0x0][0x388] ;  /* 0x0000e200ff047b82 */ /* 0x000e220000000a00 */
[----:B------:R-:W-:Y:S02]  /*0b40*/  IADD3 R15, PT, PT, R6, UR12, RZ ;  /* 0x0000000c060f7c10 */ /* 0x000fe4000fffe0ff */
[----:B------:R-:W-:-:S05]  /*0b50*/  IADD3 R11, PT, PT, R11, R6, RZ ;  /* 0x000000060b0b7210 */ /* 0x000fca0007ffe0ff */
[----:B------:R-:W1:Y:S01]  /*0b60*/  LDC.64 R2, c[0x0][0x380] ;  /* 0x0000e000ff027b82 */ /* 0x000e620000000a00 */
[----:B0-----:R-:W-:-:S06]  /*0b70*/  IMAD.WIDE.U32 R4, R15, 0x4, R4 ;  /* 0x000000040f047825 */ /* 0x001fcc00078e0004 */
[----:B------:R-:W2:Y:S01]  /*0b80*/  LDG.E R4, desc[UR10][R4.64] ;  /* 0x0000000a04047981 */ /* 0x000ea2000c1e1900 */
[----:B-1----:R-:W-:-:S05]  /*0b90*/  IMAD.WIDE R2, R11, 0x4, R2 ;  /* 0x000000040b027825 */ /* 0x002fca00078e0202 */
[----:B------:R-:W2:Y:S01]  /*0ba0*/  LDG.E R12, desc[UR10][R2.64] ;  /* 0x0000000a020c7981 */ /* 0x000ea2000c1e1900 */
[----:B------:R-:W-:Y:S01]  /*0bb0*/  ISETP.NE.AND P0, PT, R9, 0x1, PT ;  /* 0x000000010900780c */ /* 0x000fe20003f05270 */
[----:B--2---:R-:W-:-:S12]  /*0bc0*/  FFMA R13, R12, R4, R13 ;  /* 0x000000040c0d7223 */ /* 0x004fd8000000000d */
[----:B------:R-:W-:Y:S05]  /*0bd0*/  @!P0 BRA `(.L_x_41) ;  /* 0x0000000000308947 */ /* 0x000fea0003800000 */
[----:B------:R-:W0:Y:S01]  /*0be0*/  LDC.64 R14, c[0x0][0x388] ;  /* 0x0000e200ff0e7b82 */ /* 0x000e220000000a00 */
[----:B------:R-:W-:Y:S02]  /*0bf0*/  IADD3 R5, P1, PT, R6, UR12, RZ ;  /* 0x0000000c06057c10 */ /* 0x000fe4000ff3e0ff */
[----:B------:R-:W-:Y:S02]  /*0c00*/  ISETP.NE.AND P0, PT, R9, 0x2, PT ;  /* 0x000000020900780c */ /* 0x000fe40003f05270 */
[----:B------:R-:W-:-:S11]  /*0c10*/  IADD3.X R6, PT, PT, RZ, RZ, RZ, P1, !PT ;  /* 0x000000ffff067210 */ /* 0x000fd60000ffe4ff */
[----:B------:R-:W2:Y:S01]  /*0c20*/  @P0 LDG.E R12, desc[UR10][R2.64+0x8] ;  /* 0x0000080a020c0981 */ /* 0x000ea2000c1e1900 */
[----:B0-----:R-:W-:-:S04]  /*0c30*/  LEA R4, P1, R5, R14, 0x2 ;  /* 0x0000000e05047211 */ /* 0x001fc800078210ff */
[----:B------:R-:W-:Y:S02]  /*0c40*/  LEA.HI.X R5, R5, R15, R6, 0x2, P1 ;  /* 0x0000000f05057211 */ /* 0x000fe400008f1406 */
[----:B------:R-:W3:Y:S04]  /*0c50*/  LDG.E R6, desc[UR10][R2.64+0x4] ;  /* 0x0000040a02067981 */ /* 0x000ee8000c1e1900 */
[----:B------:R-:W3:Y:S04]  /*0c60*/  LDG.E R11, desc[UR10][R4.64+0x4] ;  /* 0x0000040a040b7981 */ /* 0x000ee8000c1e1900 */
[----:B------:R-:W2:Y:S01]  /*0c70*/  @P0 LDG.E R14, desc[UR10][R4.64+0x8] ;  /* 0x0000080a040e0981 */ /* 0x000ea2000c1e1900 */
[----:B---3--:R-:W-:-:S04]  /*0c80*/  FFMA R13, R6, R11, R13 ;  /* 0x0000000b060d7223 */ /* 0x008fc8000000000d */
[----:B--2---:R-:W-:-:S07]  /*0c90*/  @P0 FFMA R13, R12, R14, R13 ;  /* 0x0000000e0c0d0223 */ /* 0x004fce000000000d */
.L_x_41:
[----:B------:R-:W-:Y:S05]  /*0ca0*/  BRA.U UP0, `(.L_x_44) ;  /* 0xfffffff500487547 */ /* 0x000fea000b83ffff */
.L_x_38:
[----:B------:R-:W0:Y:S01]  /*0cb0*/  LDC.64 R2, c[0x0][0x390] ;  /* 0x0000e400ff027b82 */ /* 0x000e220000000a00 */
[----:B------:R-:W1:Y:S02]  /*0cc0*/  LDCU UR4, c[0x0][0x3a4] ;  /* 0x00007480ff0477ac */ /* 0x000e640008000800 */
[----:B-1----:R-:W-:-:S04]  /*0cd0*/  IMAD R7, R0, UR4, R7 ;  /* 0x0000000400077c24 */ /* 0x002fc8000f8e0207 */
[----:B0-----:R-:W-:-:S05]  /*0ce0*/  IMAD.WIDE R2, R7, 0x4, R2 ;  /* 0x0000000407027825 */ /* 0x001fca00078e0202 */
[----:B------:R-:W-:Y:S01]  /*0cf0*/  STG.E desc[UR10][R2.64], R13 ;  /* 0x0000000d02007986 */ /* 0x000fe2000c10190a */
[----:B------:R-:W-:Y:S05]  /*0d00*/  EXIT ;  /* 0x000000000000794d */ /* 0x000fea0003800000 */
.L_x_45:
        /* <DEDUP_REMOVED lines=15> */
.L_x_54:


//--------------------- .nv.shared._Z24softmax_normalize_kernelPKfPfS0_S0_i --------------------------
	.section	.nv.shared._Z24softmax_normalize_kernelPKfPfS0_S0_i,"aw",@nobits
	.sectionflags	@""
	.align	16
	.zero		1024


//--------------------- .nv.shared.reserved.0     --------------------------
	.section	.nv.shared.reserved.0,"aw",@nobits
	.weak		__nv_reservedSMEM_offset_0_alias
	.size		__nv_reservedSMEM_offset_0_alias, 0, 64
	.other		__nv_reservedSMEM_offset_0_alias,@"STO_CUDA_RESERVED_SHARED STV_DEFAULT"
__nv_reservedSMEM_offset_0_alias:
	.zero		0
	.zero		64


//--------------------- .nv.shared._Z14sum_exp_kernelPKfS0_Pfi --------------------------
	.section	.nv.shared._Z14sum_exp_kernelPKfS0_Pfi,"aw",@nobits
	.sectionflags	@""
	.align	16
	.zero		1024


//--------------------- .nv.shared._Z15find_max_kernelPKfPfi --------------------------
	.section	.nv.shared._Z15find_max_kernelPKfPfi,"aw",@nobits
	.sectionflags	@""
	.align	16
	.zero		1024


//--------------------- .nv.shared._Z9fc_kernelPKfS0_S0_Pfii --------------------------
	.section	.nv.shared._Z9fc_kernelPKfS0_S0_Pfii,"aw",@nobits
	.sectionflags	@""
	.align	16
	.zero		1024


//--------------------- .nv.shared._Z26conv2d_multichannel_kernelPKfS0_Pfiiiiiii --------------------------
	.section	.nv.shared._Z26conv2d_multichannel_kernelPKfS0_Pfiiiiiii,"aw",@nobits
	.sectionflags	@""
	.align	16
	.zero		1024


//--------------------- .nv.shared._Z14maxpool_kernelPKfPfiiii --------------------------
	.section	.nv.shared._Z14maxpool_kernelPKfPfiiii,"aw",@nobits
	.sectionflags	@""
	.align	16
	.zero		1024


//--------------------- .nv.shared._Z18addBiasRelu_kernelPfPKfii --------------------------
	.section	.nv.shared._Z18addBiasRelu_kernelPfPKfii,"aw",@nobits
	.sectionflags	@""
	.align	16
	.zero		1024


//--------------------- .nv.shared._Z13conv2d_kernelPKfS0_Pfiiiii --------------------------
	.section	.nv.shared._Z13conv2d_kernelPKfS0_Pfiiiii,"aw",@nobits
	.sectionflags	@""
	.align	16
	.zero		1024


//--------------------- .nv.constant0._Z24softmax_normalize_kernelPKfPfS0_S0_i --------------------------
	.section	.nv.constant0._Z24softmax_normalize_kernelPKfPfS0_S0_i,"a",@progbits
	.sectionflags	@""
	.align	4
.nv.constant0._Z24softmax_normalize_kernelPKfPfS0_S0_i:
	.zero		932


//--------------------- .nv.constant0._Z14sum_exp_kernelPKfS0_Pfi --------------------------
	.section	.nv.constant0._Z14sum_exp_kernelPKfS0_Pfi,"a",@progbits
	.sectionflags	@""
	.align	4
.nv.constant0._Z14sum_exp_kernelPKfS0_Pfi:
	.zero		924


//--------------------- .nv.constant0._Z15find_max_kernelPKfPfi --------------------------
	.section	.nv.constant0._Z15find_max_kernelPKfPfi,"a",@progbits
	.sectionflags	@""
	.align	4
.nv.constant0._Z15find_max_kernelPKfPfi:
	.zero		916


//--------------------- .nv.constant0._Z9fc_kernelPKfS0_S0_Pfii --------------------------
	.section	.nv.constant0._Z9fc_kernelPKfS0_S0_Pfii,"a",@progbits
	.sectionflags	@""
	.align	4
.nv.constant0._Z9fc_kernelPKfS0_S0_Pfii:
	.zero		936


//--------------------- .nv.constant0._Z26conv2d_multichannel_kernelPKfS0_Pfiiiiiii --------------------------
	.section	.nv.constant0._Z26conv2d_multichannel_kernelPKfS0_Pfiiiiiii,"a",@progbits
	.sectionflags	@""
	.align	4
.nv.constant0._Z26conv2d_multichannel_kernelPKfS0_Pfiiiiiii:
	.zero		948


//--------------------- .nv.constant0._Z14maxpool_kernelPKfPfiiii --------------------------
	.section	.nv.constant0._Z14maxpool_kernelPKfPfiiii,"a",@progbits
	.sectionflags	@""
	.align	4
.nv.constant0._Z14maxpool_kernelPKfPfiiii:
	.zero		928


//--------------------- .nv.constant0._Z18addBiasRelu_kernelPfPKfii --------------------------
	.section	.nv.constant0._Z18addBiasRelu_kernelPfPKfii,"a",@progbits
	.sectionflags	@""
	.align	4
.nv.constant0._Z18addBiasRelu_kernelPfPKfii:
	.zero		920


//--------------------- .nv.constant0._Z13conv2d_kernelPKfS0_Pfiiiii --------------------------
	.section	.nv.constant0._Z13conv2d_kernelPKfS0_Pfiiiii,"a",@progbits
	.sectionflags	@""
	.align	4
.nv.constant0._Z13conv2d_kernelPKfS0_Pfiiiii:
	.zero		940


//--------------------- SYMBOLS --------------------------

	.type		.nv.reservedSmem.offset0,@object
	.size		.nv.reservedSmem.offset0,0x4
	.type		.nv.reservedSmem.cap,@object
	.size		.nv.reservedSmem.cap,0x4
